	.target	sm_100a

	.elftype	@"ET_EXEC"


//--------------------- .note.nv.tkinfo           --------------------------
	.section	.note.nv.tkinfo,"",@"SHT_NOTE"
	.sectionflags	@"SHF_NOTE_NV_TKINFO"
	.tkinfo
        /*0018*/ 	.word	0x00000002
        /*0030*/ 	.string	""
        /*0030*/ 	.string	"ptxas"
        /*0030*/ 	.string	"Cuda compilation tools, release 13.0, V13.0.88"
        /*0030*/ 	.string	"Build cuda_13.0.r13.0/compiler.36424714_0"
        /*0030*/ 	.string	"-arch sm_100a -m 64 "



//--------------------- .note.nv.cuinfo           --------------------------
	.section	.note.nv.cuinfo,"",@"SHT_NOTE"
	.sectionflags	@"SHF_NOTE_NV_CUINFO"
        /*0018*/ 	.short	0x0002
        /*001a*/ 	.short	0x0064
        /*001c*/ 	.short	0x0082
	.zero		2


//--------------------- .nv.info                  --------------------------
	.section	.nv.info,"",@"SHT_CUDA_INFO"
	.align	4


	//----- nvinfo : EIATTR_REGCOUNT
	.align		4
        /*0000*/ 	.byte	0x04, 0x2f
        /*0002*/ 	.short	(.L_19 - .L_18)
	.align		4
.L_18:
        /*0004*/ 	.word	index@(_ZN7cutlass13device_kernelINS_4conv6kernel13ConvUniversalINS1_16ConvProblemShapeILNS1_8OperatorE1ELi2EEENS1_10collective14CollectiveConvINS1_47MainloopSm100TmaUmmaWarpSpecializedImplicitGemmILS5_1ELi6ELi2ELi1ELi2EN4cute5tupleIJNSA_1CILi1EEESD_SD_EEEEENSB_IJNSC_ILi64EEESG_NSB_IJSG_EEEEEENS_10tfloat32_tESJ_NSA_8TiledMMAINSA_8MMA_AtomIJNSA_17SM100_MMA_TF32_SSISJ_SJ_fLi64ELi64ELNSA_4UMMA5MajorE0ELSO_1ELNSN_7ScaleInE0ELSP_0EEEEEENSA_6LayoutISE_NSB_IJNSC_ILi0EEEST_ST_EEEEENSB_IJNSA_10UnderscoreESW_SW_EEEEENS7_6detail27Sm100ImplicitGemmTileTraitsINSA_20SM90_TMA_LOAD_IM2COLENSA_14ComposedLayoutINSA_7SwizzleILi3ELi4ELi3EEENSA_18smem_ptr_flag_bitsILi32EEENSS_INSB_IJNSC_ILi8EEENSC_ILi32EEEEEENSB_IJS18_SD_EEEEEEEvEENS10_INSA_13SM90_TMA_LOADENS12_INS13_ILi2ELi5ELi2EEES16_NSS_INSB_IJS18_NSC_ILi4EEEEEENSB_IJSD_S18_EEEEEEEvEEEENS_8epilogue10collective18CollectiveEpilogueINS1N_23Sm100TmaWarpSpecializedILi3ELi2ELi16ELb1ELb0EEEJSI_NSB_IJNSS_ISG_SD_EENSS_IS18_SD_EEEEESJ_NSB_IJNSB_IJlllEEESD_ST_EEESJ_S1W_NS1N_6fusion15FusionCallbacksIS1R_NS1X_17LinearCombinationISJ_fSJ_fLNS_15FloatRoundStyleE2EEESI_S1U_JEEENSA_5SM1004TMEM4LOAD26SM100_TMEM_LOAD_16dp128b8xES11_S1C_NSA_17SM75_U32x4_LDSM_NENSA_21SM90_TMA_STORE_IM2COLES1C_NSA_17SM90_U32x4_STSM_NENSA_39AutoVectorizingCopyWithAssumedAlignmentILi128EEEEEEvvEEEEvNT_6ParamsE)
        /*0008*/ 	.word	0x0000005c


	//----- nvinfo : EIATTR_FRAME_SIZE
	.align		4
.L_19:
        /*000c*/ 	.byte	0x04, 0x11
        /*000e*/ 	.short	(.L_21 - .L_20)
	.align		4
.L_20:
        /*0010*/ 	.word	index@($__internal_2_$__cuda_sm10x_tcgen05_guardrail_trap_unallocated_columns_being_dealloced)
        /*0014*/ 	.word	0x00000008


	//----- nvinfo : EIATTR_FRAME_SIZE
	.align		4
.L_21:
        /*0018*/ 	.byte	0x04, 0x11
        /*001a*/ 	.short	(.L_23 - .L_22)
	.align		4
.L_22:
        /*001c*/ 	.word	index@($__internal_1_$__cuda_sm10x_tcgen05_guardrail_trap_phase_invalid_during_alloc)
        /*0020*/ 	.word	0x00000008


	//----- nvinfo : EIATTR_FRAME_SIZE
	.align		4
.L_23:
        /*0024*/ 	.byte	0x04, 0x11
        /*0026*/ 	.short	(.L_25 - .L_24)
	.align		4
.L_24:
        /*0028*/ 	.word	index@($__internal_0_$__cuda_sm10x_tcgen05_guardrail_trap_col_being_dealloced_not_returned_by_alloc)
        /*002c*/ 	.word	0x00000008


	//----- nvinfo : EIATTR_FRAME_SIZE
	.align		4
.L_25:
        /*0030*/ 	.byte	0x04, 0x11
        /*0032*/ 	.short	(.L_27 - .L_26)
	.align		4
.L_26:
        /*0034*/ 	.word	index@(_ZN7cutlass13device_kernelINS_4conv6kernel13ConvUniversalINS1_16ConvProblemShapeILNS1_8OperatorE1ELi2EEENS1_10collective14CollectiveConvINS1_47MainloopSm100TmaUmmaWarpSpecializedImplicitGemmILS5_1ELi6ELi2ELi1ELi2EN4cute5tupleIJNSA_1CILi1EEESD_SD_EEEEENSB_IJNSC_ILi64EEESG_NSB_IJSG_EEEEEENS_10tfloat32_tESJ_NSA_8TiledMMAINSA_8MMA_AtomIJNSA_17SM100_MMA_TF32_SSISJ_SJ_fLi64ELi64ELNSA_4UMMA5MajorE0ELSO_1ELNSN_7ScaleInE0ELSP_0EEEEEENSA_6LayoutISE_NSB_IJNSC_ILi0EEEST_ST_EEEEENSB_IJNSA_10UnderscoreESW_SW_EEEEENS7_6detail27Sm100ImplicitGemmTileTraitsINSA_20SM90_TMA_LOAD_IM2COLENSA_14ComposedLayoutINSA_7SwizzleILi3ELi4ELi3EEENSA_18smem_ptr_flag_bitsILi32EEENSS_INSB_IJNSC_ILi8EEENSC_ILi32EEEEEENSB_IJS18_SD_EEEEEEEvEENS10_INSA_13SM90_TMA_LOADENS12_INS13_ILi2ELi5ELi2EEES16_NSS_INSB_IJS18_NSC_ILi4EEEEEENSB_IJSD_S18_EEEEEEEvEEEENS_8epilogue10collective18CollectiveEpilogueINS1N_23Sm100TmaWarpSpecializedILi3ELi2ELi16ELb1ELb0EEEJSI_NSB_IJNSS_ISG_SD_EENSS_IS18_SD_EEEEESJ_NSB_IJNSB_IJlllEEESD_ST_EEESJ_S1W_NS1N_6fusion15FusionCallbacksIS1R_NS1X_17LinearCombinationISJ_fSJ_fLNS_15FloatRoundStyleE2EEESI_S1U_JEEENSA_5SM1004TMEM4LOAD26SM100_TMEM_LOAD_16dp128b8xES11_S1C_NSA_17SM75_U32x4_LDSM_NENSA_21SM90_TMA_STORE_IM2COLES1C_NSA_17SM90_U32x4_STSM_NENSA_39AutoVectorizingCopyWithAssumedAlignmentILi128EEEEEEvvEEEEvNT_6ParamsE)
        /*0038*/ 	.word	0x00000008


	//----- nvinfo : EIATTR_MIN_STACK_SIZE
	.align		4
.L_27:
        /*003c*/ 	.byte	0x04, 0x12
        /*003e*/ 	.short	(.L_29 - .L_28)
	.align		4
.L_28:
        /*0040*/ 	.word	index@(_ZN7cutlass13device_kernelINS_4conv6kernel13ConvUniversalINS1_16ConvProblemShapeILNS1_8OperatorE1ELi2EEENS1_10collective14CollectiveConvINS1_47MainloopSm100TmaUmmaWarpSpecializedImplicitGemmILS5_1ELi6ELi2ELi1ELi2EN4cute5tupleIJNSA_1CILi1EEESD_SD_EEEEENSB_IJNSC_ILi64EEESG_NSB_IJSG_EEEEEENS_10tfloat32_tESJ_NSA_8TiledMMAINSA_8MMA_AtomIJNSA_17SM100_MMA_TF32_SSISJ_SJ_fLi64ELi64ELNSA_4UMMA5MajorE0ELSO_1ELNSN_7ScaleInE0ELSP_0EEEEEENSA_6LayoutISE_NSB_IJNSC_ILi0EEEST_ST_EEEEENSB_IJNSA_10UnderscoreESW_SW_EEEEENS7_6detail27Sm100ImplicitGemmTileTraitsINSA_20SM90_TMA_LOAD_IM2COLENSA_14ComposedLayoutINSA_7SwizzleILi3ELi4ELi3EEENSA_18smem_ptr_flag_bitsILi32EEENSS_INSB_IJNSC_ILi8EEENSC_ILi32EEEEEENSB_IJS18_SD_EEEEEEEvEENS10_INSA_13SM90_TMA_LOADENS12_INS13_ILi2ELi5ELi2EEES16_NSS_INSB_IJS18_NSC_ILi4EEEEEENSB_IJSD_S18_EEEEEEEvEEEENS_8epilogue10collective18CollectiveEpilogueINS1N_23Sm100TmaWarpSpecializedILi3ELi2ELi16ELb1ELb0EEEJSI_NSB_IJNSS_ISG_SD_EENSS_IS18_SD_EEEEESJ_NSB_IJNSB_IJlllEEESD_ST_EEESJ_S1W_NS1N_6fusion15FusionCallbacksIS1R_NS1X_17LinearCombinationISJ_fSJ_fLNS_15FloatRoundStyleE2EEESI_S1U_JEEENSA_5SM1004TMEM4LOAD26SM100_TMEM_LOAD_16dp128b8xES11_S1C_NSA_17SM75_U32x4_LDSM_NENSA_21SM90_TMA_STORE_IM2COLES1C_NSA_17SM90_U32x4_STSM_NENSA_39AutoVectorizingCopyWithAssumedAlignmentILi128EEEEEEvvEEEEvNT_6ParamsE)
        /*0044*/ 	.word	0x00000008
.L_29:


//--------------------- .nv.compat                --------------------------
	.section	.nv.compat,"",@"SHT_CUDA_COMPAT_INFO"
	.align	4
        /*0000*/ 	.byte	0x02, 0x09, 0x01, 0x00, 0x02, 0x02, 0x02, 0x00, 0x02, 0x05, 0x05, 0x00, 0x03, 0x07, 0x01, 0x01
        /*0010*/ 	.byte	0x02, 0x03, 0x01, 0x00, 0x02, 0x06, 0x01, 0x00, 0x04, 0x0b, 0x08, 0x00, 0x09, 0x00, 0x00, 0x00
        /*0020*/ 	.byte	0x00, 0x00, 0x00, 0x00


//--------------------- .nv.info._ZN7cutlass13device_kernelINS_4conv6kernel13ConvUniversalINS1_16ConvProblemShapeILNS1_8OperatorE1ELi2EEENS1_10collective14CollectiveConvINS1_47MainloopSm100TmaUmmaWarpSpecializedImplicitGemmILS5_1ELi6ELi2ELi1ELi2EN4cute5tupleIJNSA_1CILi1EEESD_SD_EEEEENSB_IJNSC_ILi64EEESG_NSB_IJSG_EEEEEENS_10tfloat32_tESJ_NSA_8TiledMMAINSA_8MMA_AtomIJNSA_17SM100_MMA_TF32_SSISJ_SJ_fLi64ELi64ELNSA_4UMMA5MajorE0ELSO_1ELNSN_7ScaleInE0ELSP_0EEEEEENSA_6LayoutISE_NSB_IJNSC_ILi0EEEST_ST_EEEEENSB_IJNSA_10UnderscoreESW_SW_EEEEENS7_6detail27Sm100ImplicitGemmTileTraitsINSA_20SM90_TMA_LOAD_IM2COLENSA_14ComposedLayoutINSA_7SwizzleILi3ELi4ELi3EEENSA_18smem_ptr_flag_bitsILi32EEENSS_INSB_IJNSC_ILi8EEENSC_ILi32EEEEEENSB_IJS18_SD_EEEEEEEvEENS10_INSA_13SM90_TMA_LOADENS12_INS13_ILi2ELi5ELi2EEES16_NSS_INSB_IJS18_NSC_ILi4EEEEEENSB_IJSD_S18_EEEEEEEvEEEENS_8epilogue10collective18CollectiveEpilogueINS1N_23Sm100TmaWarpSpecializedILi3ELi2ELi16ELb1ELb0EEEJSI_NSB_IJNSS_ISG_SD_EENSS_IS18_SD_EEEEESJ_NSB_IJNSB_IJlllEEESD_ST_EEESJ_S1W_NS1N_6fusion15FusionCallbacksIS1R_NS1X_17LinearCombinationISJ_fSJ_fLNS_15FloatRoundStyleE2EEESI_S1U_JEEENSA_5SM1004TMEM4LOAD26SM100_TMEM_LOAD_16dp128b8xES11_S1C_NSA_17SM75_U32x4_LDSM_NENSA_21SM90_TMA_STORE_IM2COLES1C_NSA_17SM90_U32x4_STSM_NENSA_39AutoVectorizingCopyWithAssumedAlignmentILi128EEEEEEvvEEEEvNT_6ParamsE --------------------------
	.section	.nv.info._ZN7cutlass13device_kernelINS_4conv6kernel13ConvUniversalINS1_16ConvProblemShapeILNS1_8OperatorE1ELi2EEENS1_10collective14CollectiveConvINS1_47MainloopSm100TmaUmmaWarpSpecializedImplicitGemmILS5_1ELi6ELi2ELi1ELi2EN4cute5tupleIJNSA_1CILi1EEESD_SD_EEEEENSB_IJNSC_ILi64EEESG_NSB_IJSG_EEEEEENS_10tfloat32_tESJ_NSA_8TiledMMAINSA_8MMA_AtomIJNSA_17SM100_MMA_TF32_SSISJ_SJ_fLi64ELi64ELNSA_4UMMA5MajorE0ELSO_1ELNSN_7ScaleInE0ELSP_0EEEEEENSA_6LayoutISE_NSB_IJNSC_ILi0EEEST_ST_EEEEENSB_IJNSA_10UnderscoreESW_SW_EEEEENS7_6detail27Sm100ImplicitGemmTileTraitsINSA_20SM90_TMA_LOAD_IM2COLENSA_14ComposedLayoutINSA_7SwizzleILi3ELi4ELi3EEENSA_18smem_ptr_flag_bitsILi32EEENSS_INSB_IJNSC_ILi8EEENSC_ILi32EEEEEENSB_IJS18_SD_EEEEEEEvEENS10_INSA_13SM90_TMA_LOADENS12_INS13_ILi2ELi5ELi2EEES16_NSS_INSB_IJS18_NSC_ILi4EEEEEENSB_IJSD_S18_EEEEEEEvEEEENS_8epilogue10collective18CollectiveEpilogueINS1N_23Sm100TmaWarpSpecializedILi3ELi2ELi16ELb1ELb0EEEJSI_NSB_IJNSS_ISG_SD_EENSS_IS18_SD_EEEEESJ_NSB_IJNSB_IJlllEEESD_ST_EEESJ_S1W_NS1N_6fusion15FusionCallbacksIS1R_NS1X_17LinearCombinationISJ_fSJ_fLNS_15FloatRoundStyleE2EEESI_S1U_JEEENSA_5SM1004TMEM4LOAD26SM100_TMEM_LOAD_16dp128b8xES11_S1C_NSA_17SM75_U32x4_LDSM_NENSA_21SM90_TMA_STORE_IM2COLES1C_NSA_17SM90_U32x4_STSM_NENSA_39AutoVectorizingCopyWithAssumedAlignmentILi128EEEEEEvvEEEEvNT_6ParamsE,"",@"SHT_CUDA_INFO"
	.sectionflags	@""
	.align	4


	//----- nvinfo : EIATTR_CUDA_API_VERSION
	.align		4
        /*0000*/ 	.byte	0x04, 0x37
        /*0002*/ 	.short	(.L_31 - .L_30)
.L_30:
        /*0004*/ 	.word	0x00000082


	//----- nvinfo : EIATTR_KPARAM_INFO
	.align		4
.L_31:
        /*0008*/ 	.byte	0x04, 0x17
        /*000a*/ 	.short	(.L_33 - .L_32)
.L_32:
        /*000c*/ 	.word	0x00000000
        /*0010*/ 	.short	0x0000
        /*0012*/ 	.short	0x0000
        /*0014*/ 	.byte	0x00, 0xf0, 0x01, 0x20


	//----- nvinfo : EIATTR_AT_ENTRY_FRAGMENTS
	.align		4
.L_33:
        /*0018*/ 	.byte	0x04, 0x4f
        /*001a*/ 	.short	(.L_35 - .L_34)


	//   ....[0]....
.L_34:
        /*001c*/ 	.word	0x00000006


	//----- nvinfo : EIATTR_RESERVED_SMEM_USED
	.align		4
.L_35:
        /*0020*/ 	.byte	0x01, 0x41
	.zero		2


	//----- nvinfo : EIATTR_SPARSE_MMA_MASK
	.align		4
        /*0024*/ 	.byte	0x03, 0x50
        /*0026*/ 	.short	0x0000


	//----- nvinfo : EIATTR_TCGEN05_1CTA_USED
	.align		4
        /*0028*/ 	.byte	0x01, 0x51
	.zero		2


	//----- nvinfo : EIATTR_MAXREG_COUNT
	.align		4
        /*002c*/ 	.byte	0x03, 0x1b
        /*002e*/ 	.short	0x00ff


	//----- nvinfo : EIATTR_NUM_BARRIERS
	.align		4
        /*0030*/ 	.byte	0x02, 0x4c
        /*0032*/ 	.byte	0x07
	.zero		1


	//----- nvinfo : EIATTR_EXTERNS
	.align		4
        /*0034*/ 	.byte	0x04, 0x0f
        /*0036*/ 	.short	(.L_37 - .L_36)


	//   ....[0]....
	.align		4
.L_36:
        /*0038*/ 	.word	index@(__assertfail)


	//----- nvinfo : EIATTR_MERCURY_ISA_VERSION
	.align		4
.L_37:
        /*003c*/ 	.byte	0x03, 0x5f
        /*003e*/ 	.short	0x0101


	//----- nvinfo : EIATTR_INT_WARP_WIDE_INSTR_OFFSETS
	.align		4
        /*0040*/ 	.byte	0x04, 0x31
        /*0042*/ 	.short	(.L_39 - .L_38)


	//   ....[0]....
.L_38:
        /*0044*/ 	.word	0x00005dc0


	//   ....[1]....
        /*0048*/ 	.word	0x00005de0


	//   ....[2]....
        /*004c*/ 	.word	0x00005e10


	//   ....[3]....
        /*0050*/ 	.word	0x00006a50


	//   ....[4]....
        /*0054*/ 	.word	0x00006b80


	//   ....[5]....
        /*0058*/ 	.word	0x00006c90


	//   ....[6]....
        /*005c*/ 	.word	0x00006d70


	//----- nvinfo : EIATTR_COOP_GROUP_MASK_REGIDS
	.align		4
.L_39:
        /*0060*/ 	.byte	0x04, 0x29
        /*0062*/ 	.short	(.L_41 - .L_40)


	//   ....[0]....
.L_40:
        /*0064*/ 	.word	0xffffffff


	//   ....[1]....
        /*0068*/ 	.word	0xffffffff


	//   ....[2]....
        /*006c*/ 	.word	0xffffffff


	//   ....[3]....
        /*0070*/ 	.word	0xffffffff


	//   ....[4]....
        /*0074*/ 	.word	0xffffffff


	//   ....[5]....
        /*0078*/ 	.word	0xffffffff


	//   ....[6]....
        /*007c*/ 	.word	0xffffffff


	//   ....[7]....
        /*0080*/ 	.word	0xffffffff


	//   ....[8]....
        /*0084*/ 	.word	0xffffffff


	//   ....[9]....
        /*0088*/ 	.word	0xffffffff


	//   ....[10]....
        /*008c*/ 	.word	0xffffffff


	//   ....[11]....
        /*0090*/ 	.word	0xffffffff


	//----- nvinfo : EIATTR_COOP_GROUP_INSTR_OFFSETS
	.align		4
.L_41:
        /*0094*/ 	.byte	0x04, 0x28
        /*0096*/ 	.short	(.L_43 - .L_42)


	//   ....[0]....
.L_42:
        /*0098*/ 	.word	0x00000090


	//   ....[1]....
        /*009c*/ 	.word	0x00000520


	//   ....[2]....
        /*00a0*/ 	.word	0x000006d0


	//   ....[3]....
        /*00a4*/ 	.word	0x00000850


	//   ....[4]....
        /*00a8*/ 	.word	0x00000950


	//   ....[5]....
        /*00ac*/ 	.word	0x00000aa0


	//   ....[6]....
        /*00b0*/ 	.word	0x000040e0


	//   ....[7]....
        /*00b4*/ 	.word	0x00004f10


	//   ....[8]....
        /*00b8*/ 	.word	0x00005120


	//   ....[9]....
        /*00bc*/ 	.word	0x00005150


	//   ....[10]....
        /*00c0*/ 	.word	0x00005ca0


	//   ....[11]....
        /*00c4*/ 	.word	0x00005ee0


	//----- nvinfo : EIATTR_VRC_CTA_INIT_COUNT
	.align		4
.L_43:
        /*00c8*/ 	.byte	0x02, 0x4a
        /*00ca*/ 	.byte	0x80
	.zero		1


	//----- nvinfo : EIATTR_SYSCALL_OFFSETS
	.align		4
        /*00cc*/ 	.byte	0x04, 0x46
        /*00ce*/ 	.short	(.L_45 - .L_44)


	//   ....[0]....
.L_44:
        /*00d0*/ 	.word	0x00007b10


	//   ....[1]....
        /*00d4*/ 	.word	0x00007c00


	//   ....[2]....
        /*00d8*/ 	.word	0x000085c0


	//   ....[3]....
        /*00dc*/ 	.word	0x00009050


	//----- nvinfo : EIATTR_MBARRIER_INSTR_OFFSETS
	.align		4
.L_45:
        /*00e0*/ 	.byte	0x04, 0x39
        /*00e2*/ 	.short	(.L_47 - .L_46)


	//   ....[0]....
.L_46:
        /*00e4*/ 	.word	0x00000600
        /*00e8*/ 	.word	0x000000ff
        /*00ec*/ 	.word	0x00000000
        /*00f0*/ 	.short	0x0100
        /*00f2*/ 	.byte	0x04
	.zero		1


	//   ....[1]....
        /*00f4*/ 	.word	0x00000610
        /*00f8*/ 	.word	0x000000ff
        /*00fc*/ 	.word	0x00000030
        /*0100*/ 	.short	0x0100
        /*0102*/ 	.byte	0x04
	.zero		1


	//   ....[2]....
        /*0104*/ 	.word	0x00000620
        /*0108*/ 	.word	0x000000ff
        /*010c*/ 	.word	0x00000008
        /*0110*/ 	.short	0x0100
        /*0112*/ 	.byte	0x04
	.zero		1


	//   ....[3]....
        /*0114*/ 	.word	0x00000630
        /*0118*/ 	.word	0x000000ff
        /*011c*/ 	.word	0x00000038
        /*0120*/ 	.short	0x0100
        /*0122*/ 	.byte	0x04
	.zero		1


	//   ....[4]....
        /*0124*/ 	.word	0x00000640
        /*0128*/ 	.word	0x000000ff
        /*012c*/ 	.word	0x00000010
        /*0130*/ 	.short	0x0100
        /*0132*/ 	.byte	0x04
	.zero		1


	//   ....[5]....
        /*0134*/ 	.word	0x00000650
        /*0138*/ 	.word	0x000000ff
        /*013c*/ 	.word	0x00000040
        /*0140*/ 	.short	0x0100
        /*0142*/ 	.byte	0x04
	.zero		1


	//   ....[6]....
        /*0144*/ 	.word	0x00000660
        /*0148*/ 	.word	0x000000ff
        /*014c*/ 	.word	0x00000018
        /*0150*/ 	.short	0x0100
        /*0152*/ 	.byte	0x04
	.zero		1


	//   ....[7]....
        /*0154*/ 	.word	0x00000670
        /*0158*/ 	.word	0x000000ff
        /*015c*/ 	.word	0x00000048
        /*0160*/ 	.short	0x0100
        /*0162*/ 	.byte	0x04
	.zero		1


	//   ....[8]....
        /*0164*/ 	.word	0x00000680
        /*0168*/ 	.word	0x000000ff
        /*016c*/ 	.word	0x00000020
        /*0170*/ 	.short	0x0100
        /*0172*/ 	.byte	0x04
	.zero		1


	//   ....[9]....
        /*0174*/ 	.word	0x00000690
        /*0178*/ 	.word	0x000000ff
        /*017c*/ 	.word	0x00000050
        /*0180*/ 	.short	0x0100
        /*0182*/ 	.byte	0x04
	.zero		1


	//   ....[10]....
        /*0184*/ 	.word	0x000006a0
        /*0188*/ 	.word	0x000000ff
        /*018c*/ 	.word	0x00000028
        /*0190*/ 	.short	0x0100
        /*0192*/ 	.byte	0x04
	.zero		1


	//   ....[11]....
        /*0194*/ 	.word	0x000006b0
        /*0198*/ 	.word	0x000000ff
        /*019c*/ 	.word	0x00000058
        /*01a0*/ 	.short	0x0100
        /*01a2*/ 	.byte	0x04
	.zero		1


	//   ....[12]....
        /*01a4*/ 	.word	0x000007e0
        /*01a8*/ 	.word	0x000000ff
        /*01ac*/ 	.word	0x00000060
        /*01b0*/ 	.short	0x0100
        /*01b2*/ 	.byte	0x04
	.zero		1


	//   ....[13]....
        /*01b4*/ 	.word	0x000007f0
        /*01b8*/ 	.word	0x000000ff
        /*01bc*/ 	.word	0x00000078
        /*01c0*/ 	.short	0x0100
        /*01c2*/ 	.byte	0x04
	.zero		1


	//   ....[14]....
        /*01c4*/ 	.word	0x00000800
        /*01c8*/ 	.word	0x000000ff
        /*01cc*/ 	.word	0x00000068
        /*01d0*/ 	.short	0x0100
        /*01d2*/ 	.byte	0x04
	.zero		1


	//   ....[15]....
        /*01d4*/ 	.word	0x00000810
        /*01d8*/ 	.word	0x000000ff
        /*01dc*/ 	.word	0x00000080
        /*01e0*/ 	.short	0x0100
        /*01e2*/ 	.byte	0x04
	.zero		1


	//   ....[16]....
        /*01e4*/ 	.word	0x00000820
        /*01e8*/ 	.word	0x000000ff
        /*01ec*/ 	.word	0x00000070
        /*01f0*/ 	.short	0x0100
        /*01f2*/ 	.byte	0x04
	.zero		1


	//   ....[17]....
        /*01f4*/ 	.word	0x00000830
        /*01f8*/ 	.word	0x000000ff
        /*01fc*/ 	.word	0x00000088
        /*0200*/ 	.short	0x0100
        /*0202*/ 	.byte	0x04
	.zero		1


	//   ....[18]....
        /*0204*/ 	.word	0x00000920
        /*0208*/ 	.word	0x000000ff
        /*020c*/ 	.word	0x00000090
        /*0210*/ 	.short	0x0100
        /*0212*/ 	.byte	0x06
	.zero		1


	//   ....[19]....
        /*0214*/ 	.word	0x00000930
        /*0218*/ 	.word	0x000000ff
        /*021c*/ 	.word	0x00000098
        /*0220*/ 	.short	0x0100
        /*0222*/ 	.byte	0x06
	.zero		1


	//   ....[20]....
        /*0224*/ 	.word	0x00000a70
        /*0228*/ 	.word	0x000000ff
        /*022c*/ 	.word	0x000000a0
        /*0230*/ 	.short	0x0100
        /*0232*/ 	.byte	0x06
	.zero		1


	//   ....[21]....
        /*0234*/ 	.word	0x00000a80
        /*0238*/ 	.word	0x000000ff
        /*023c*/ 	.word	0x000000a8
        /*0240*/ 	.short	0x0100
        /*0242*/ 	.byte	0x06
	.zero		1


	//   ....[22]....
        /*0244*/ 	.word	0x00000bd0
        /*0248*/ 	.word	0x000000ff
        /*024c*/ 	.word	0x000000b0
        /*0250*/ 	.short	0x0100
        /*0252*/ 	.byte	0x04
	.zero		1


	//   ....[23]....
        /*0254*/ 	.word	0x00000be0
        /*0258*/ 	.word	0x000000ff
        /*025c*/ 	.word	0x000000c0
        /*0260*/ 	.short	0x0100
        /*0262*/ 	.byte	0x04
	.zero		1


	//   ....[24]....
        /*0264*/ 	.word	0x00000bf0
        /*0268*/ 	.word	0x000000ff
        /*026c*/ 	.word	0x000000b8
        /*0270*/ 	.short	0x0100
        /*0272*/ 	.byte	0x04
	.zero		1


	//   ....[25]....
        /*0274*/ 	.word	0x00000c00
        /*0278*/ 	.word	0x000000ff
        /*027c*/ 	.word	0x000000c8
        /*0280*/ 	.short	0x0100
        /*0282*/ 	.byte	0x04
	.zero		1


	//   ....[26]....
        /*0284*/ 	.word	0x000015a0
        /*0288*/ 	.word	0x000000ff
        /*028c*/ 	.word	0x00000030
        /*0290*/ 	.short	0x010a
        /*0292*/ 	.byte	0x04
	.zero		1


	//   ....[27]....
        /*0294*/ 	.word	0x00001f90
        /*0298*/ 	.word	0x000000ff
        /*029c*/ 	.word	0x00000030
        /*02a0*/ 	.short	0x010a
        /*02a2*/ 	.byte	0x06
	.zero		1


	//   ....[28]....
        /*02a4*/ 	.word	0x00002330
        /*02a8*/ 	.word	0x000000ff
        /*02ac*/ 	.word	0x00000030
        /*02b0*/ 	.short	0x010a
        /*02b2*/ 	.byte	0x09
	.zero		1


	//   ....[29]....
        /*02b4*/ 	.word	0x00002b00
        /*02b8*/ 	.word	0x000000ff
        /*02bc*/ 	.word	0x00000098
        /*02c0*/ 	.short	0x0101
        /*02c2*/ 	.byte	0x3e
	.zero		1


	//   ....[30]....
        /*02c4*/ 	.word	0x00002b30
        /*02c8*/ 	.word	0x000000ff
        /*02cc*/ 	.word	0x00000030
        /*02d0*/ 	.short	0x010a
        /*02d2*/ 	.byte	0x04
	.zero		1


	//   ....[31]....
        /*02d4*/ 	.word	0x000034d0
        /*02d8*/ 	.word	0x000000ff
        /*02dc*/ 	.word	0x00000030
        /*02e0*/ 	.short	0x010a
        /*02e2*/ 	.byte	0x06
	.zero		1


	//   ....[32]....
        /*02e4*/ 	.word	0x00003880
        /*02e8*/ 	.word	0x000000ff
        /*02ec*/ 	.word	0x00000030
        /*02f0*/ 	.short	0x010a
        /*02f2*/ 	.byte	0x09
	.zero		1


	//   ....[33]....
        /*02f4*/ 	.word	0x000040f0
        /*02f8*/ 	.word	0x000000ff
        /*02fc*/ 	.word	0x000000a0
        /*0300*/ 	.short	0x010a
        /*0302*/ 	.byte	0x3e
	.zero		1


	//   ....[34]....
        /*0304*/ 	.word	0x000041c0
        /*0308*/ 	.word	0x000000ff
        /*030c*/ 	.word	0x00000000
        /*0310*/ 	.short	0x0101
        /*0312*/ 	.byte	0x04
	.zero		1


	//   ....[35]....
        /*0314*/ 	.word	0x00004840
        /*0318*/ 	.word	0x000000ff
        /*031c*/ 	.word	0x00000000
        /*0320*/ 	.short	0x010a
        /*0322*/ 	.byte	0x04
	.zero		1


	//   ....[36]....
        /*0324*/ 	.word	0x000048e0
        /*0328*/ 	.word	0x000000ff
        /*032c*/ 	.word	0x00000000
        /*0330*/ 	.short	0x010a
        /*0332*/ 	.byte	0x05
	.zero		1


	//   ....[37]....
        /*0334*/ 	.word	0x00004980
        /*0338*/ 	.word	0x000000ff
        /*033c*/ 	.word	0x00000000
        /*0340*/ 	.short	0x010a
        /*0342*/ 	.byte	0x05
	.zero		1


	//   ....[38]....
        /*0344*/ 	.word	0x00004a20
        /*0348*/ 	.word	0x000000ff
        /*034c*/ 	.word	0x00000000
        /*0350*/ 	.short	0x010a
        /*0352*/ 	.byte	0x05
	.zero		1


	//   ....[39]....
        /*0354*/ 	.word	0x00004ac0
        /*0358*/ 	.word	0x000000ff
        /*035c*/ 	.word	0x00000000
        /*0360*/ 	.short	0x010a
        /*0362*/ 	.byte	0x05
	.zero		1


	//   ....[40]....
        /*0364*/ 	.word	0x00004b70
        /*0368*/ 	.word	0x00000000
        /*036c*/ 	.word	0x00000000
        /*0370*/ 	.short	0x010a
        /*0372*/ 	.byte	0xff
	.zero		1


	//   ....[41]....
        /*0374*/ 	.word	0x00004cc0
        /*0378*/ 	.word	0x000000ff
        /*037c*/ 	.word	0x000000a8
        /*0380*/ 	.short	0x010a
        /*0382*/ 	.byte	0x04
	.zero		1


	//   ....[42]....
        /*0384*/ 	.word	0x00004d60
        /*0388*/ 	.word	0x000000ff
        /*038c*/ 	.word	0x000000a0
        /*0390*/ 	.short	0x010a
        /*0392*/ 	.byte	0x04
	.zero		1


	//   ....[43]....
        /*0394*/ 	.word	0x00004e00
        /*0398*/ 	.word	0x000000ff
        /*039c*/ 	.word	0x00000000
        /*03a0*/ 	.short	0x0101
        /*03a2*/ 	.byte	0x05
	.zero		1


	//   ....[44]....
        /*03a4*/ 	.word	0x00004e40
        /*03a8*/ 	.word	0x000000ff
        /*03ac*/ 	.word	0x000000a8
        /*03b0*/ 	.short	0x0106
        /*03b2*/ 	.byte	0x04
	.zero		1


	//   ....[45]....
        /*03b4*/ 	.word	0x00004e80
        /*03b8*/ 	.word	0x00000000
        /*03bc*/ 	.word	0x000000a8
        /*03c0*/ 	.short	0x010a
        /*03c2*/ 	.byte	0xff
	.zero		1


	//   ....[46]....
        /*03c4*/ 	.word	0x00005460
        /*03c8*/ 	.word	0x000000ff
        /*03cc*/ 	.word	0x000000a0
        /*03d0*/ 	.short	0x010a
        /*03d2*/ 	.byte	0x17
	.zero		1


	//   ....[47]....
        /*03d4*/ 	.word	0x00005510
        /*03d8*/ 	.word	0x000000ff
        /*03dc*/ 	.word	0x00000000
        /*03e0*/ 	.short	0x0101
        /*03e2*/ 	.byte	0x2c
	.zero		1


	//   ....[48]....
        /*03e4*/ 	.word	0x00005520
        /*03e8*/ 	.word	0x000000ff
        /*03ec*/ 	.word	0x000000c0
        /*03f0*/ 	.short	0x010a
        /*03f2*/ 	.byte	0x1b
	.zero		1


	//   ....[49]....
        /*03f4*/ 	.word	0x000055c0
        /*03f8*/ 	.word	0x000000ff
        /*03fc*/ 	.word	0x00000000
        /*0400*/ 	.short	0x010a
        /*0402*/ 	.byte	0x04
	.zero		1


	//   ....[50]....
        /*0404*/ 	.word	0x00005620
        /*0408*/ 	.word	0x000000ff
        /*040c*/ 	.word	0x00000000
        /*0410*/ 	.short	0x010a
        /*0412*/ 	.byte	0x15
	.zero		1


	//   ....[51]....
        /*0414*/ 	.word	0x00005760
        /*0418*/ 	.word	0x000000ff
        /*041c*/ 	.word	0x00000000
        /*0420*/ 	.short	0x010a
        /*0422*/ 	.byte	0x05
	.zero		1


	//   ....[52]....
        /*0424*/ 	.word	0x00005bf0
        /*0428*/ 	.word	0x000000ff
        /*042c*/ 	.word	0x00000000
        /*0430*/ 	.short	0x010a
        /*0432*/ 	.byte	0x04
	.zero		1


	//   ....[53]....
        /*0434*/ 	.word	0x00005c80
        /*0438*/ 	.word	0x000000ff
        /*043c*/ 	.word	0x00000000
        /*0440*/ 	.short	0x010a
        /*0442*/ 	.byte	0x04
	.zero		1


	//   ....[54]....
        /*0444*/ 	.word	0x000061b0
        /*0448*/ 	.word	0x000000ff
        /*044c*/ 	.word	0x000000a0
        /*0450*/ 	.short	0x010a
        /*0452*/ 	.byte	0x18
	.zero		1


	//   ....[55]....
        /*0454*/ 	.word	0x00006250
        /*0458*/ 	.word	0x000000ff
        /*045c*/ 	.word	0x00000000
        /*0460*/ 	.short	0x0101
        /*0462*/ 	.byte	0x28
	.zero		1


	//   ....[56]....
        /*0464*/ 	.word	0x00006780
        /*0468*/ 	.word	0x000000ff
        /*046c*/ 	.word	0x00000098
        /*0470*/ 	.short	0x010a
        /*0472*/ 	.byte	0x18
	.zero		1


	//   ....[57]....
        /*0474*/ 	.word	0x00006950
        /*0478*/ 	.word	0x000000ff
        /*047c*/ 	.word	0x00000078
        /*0480*/ 	.short	0x010a
        /*0482*/ 	.byte	0x04
	.zero		1


	//   ....[58]....
        /*0484*/ 	.word	0x00006bf0
        /*0488*/ 	.word	0x000000ff
        /*048c*/ 	.word	0x00000060
        /*0490*/ 	.short	0x010b
        /*0492*/ 	.byte	0x04
	.zero		1


	//   ....[59]....
        /*0494*/ 	.word	0x00006c00
        /*0498*/ 	.word	0x000000ff
        /*049c*/ 	.word	0x00000000
        /*04a0*/ 	.short	0x0101
        /*04a2*/ 	.byte	0x07
	.zero		1


	//   ....[60]....
        /*04a4*/ 	.word	0x00006c10
        /*04a8*/ 	.word	0x000000ff
        /*04ac*/ 	.word	0x00000078
        /*04b0*/ 	.short	0x010a
        /*04b2*/ 	.byte	0x05
	.zero		1


	//   ....[61]....
        /*04b4*/ 	.word	0x00006e10
        /*04b8*/ 	.word	0x000000ff
        /*04bc*/ 	.word	0x00000060
        /*04c0*/ 	.short	0x010b
        /*04c2*/ 	.byte	0x05
	.zero		1


	//   ....[62]....
        /*04c4*/ 	.word	0x00006e20
        /*04c8*/ 	.word	0x000000ff
        /*04cc*/ 	.word	0x00000000
        /*04d0*/ 	.short	0x0101
        /*04d2*/ 	.byte	0x04
	.zero		1


	//   ....[63]....
        /*04d4*/ 	.word	0x00006e70
        /*04d8*/ 	.word	0x000000ff
        /*04dc*/ 	.word	0x00000000
        /*04e0*/ 	.short	0x010a
        /*04e2*/ 	.byte	0x04
	.zero		1


	//   ....[64]....
        /*04e4*/ 	.word	0x00006f40
        /*04e8*/ 	.word	0x00000002
        /*04ec*/ 	.word	0x00000000
        /*04f0*/ 	.short	0x010a
        /*04f2*/ 	.byte	0xff
	.zero		1


	//   ....[65]....
        /*04f4*/ 	.word	0x00006fb0
        /*04f8*/ 	.word	0x00000004
        /*04fc*/ 	.word	0x00000000
        /*0500*/ 	.short	0x010a
        /*0502*/ 	.byte	0xff
	.zero		1


	//   ....[66]....
        /*0504*/ 	.word	0x000073c0
        /*0508*/ 	.word	0x000000ff
        /*050c*/ 	.word	0x000000a0
        /*0510*/ 	.short	0x010a
        /*0512*/ 	.byte	0x30
	.zero		1


	//   ....[67]....
        /*0514*/ 	.word	0x00007490
        /*0518*/ 	.word	0x000000ff
        /*051c*/ 	.word	0x00000000
        /*0520*/ 	.short	0x0101
        /*0522*/ 	.byte	0x04
	.zero		1


	//   ....[68]....
        /*0524*/ 	.word	0x00008050
        /*0528*/ 	.word	0x00000000
        /*052c*/ 	.word	0x00000060
        /*0530*/ 	.short	0x010a
        /*0532*/ 	.byte	0xff
	.zero		1


	//   ....[69]....
        /*0534*/ 	.word	0x00008110
        /*0538*/ 	.word	0x00000054
        /*053c*/ 	.word	0x000000b0
        /*0540*/ 	.short	0x010a
        /*0542*/ 	.byte	0xff
	.zero		1


	//   ....[70]....
        /*0544*/ 	.word	0x00008260
        /*0548*/ 	.word	0x00000000
        /*054c*/ 	.word	0x00000060
        /*0550*/ 	.short	0x010a
        /*0552*/ 	.byte	0xff
	.zero		1


	//   ....[71]....
        /*0554*/ 	.word	0x000084a0
        /*0558*/ 	.word	0x00000054
        /*055c*/ 	.word	0x000000b0
        /*0560*/ 	.short	0x010a
        /*0562*/ 	.byte	0xff
	.zero		1


	//   ....[72]....
        /*0564*/ 	.word	0x00008d70
        /*0568*/ 	.word	0x00000000
        /*056c*/ 	.word	0x00000000
        /*0570*/ 	.short	0x0101
        /*0572*/ 	.byte	0xff
	.zero		1


	//   ....[73]....
        /*0574*/ 	.word	0x00008d80
        /*0578*/ 	.word	0x00000003
        /*057c*/ 	.word	0x00000060
        /*0580*/ 	.short	0x010a
        /*0582*/ 	.byte	0xff
	.zero		1


	//   ....[74]....
        /*0584*/ 	.word	0x00008e50
        /*0588*/ 	.word	0x00000003
        /*058c*/ 	.word	0x00000060
        /*0590*/ 	.short	0x010a
        /*0592*/ 	.byte	0xff
	.zero		1


	//   ....[75]....
        /*0594*/ 	.word	0x00009480
        /*0598*/ 	.word	0x000000ff
        /*059c*/ 	.word	0x00000000
        /*05a0*/ 	.short	0x0101
        /*05a2*/ 	.byte	0x04
	.zero		1


	//   ....[76]....
        /*05a4*/ 	.word	0x00009890
        /*05a8*/ 	.word	0x00000002
        /*05ac*/ 	.word	0x00000000
        /*05b0*/ 	.short	0x0101
        /*05b2*/ 	.byte	0xff
	.zero		1


	//   ....[77]....
        /*05b4*/ 	.word	0x00009b00
        /*05b8*/ 	.word	0x000000ff
        /*05bc*/ 	.word	0x00000000
        /*05c0*/ 	.short	0x0101
        /*05c2*/ 	.byte	0x04
	.zero		1


	//   ....[78]....
        /*05c4*/ 	.word	0x00009b50
        /*05c8*/ 	.word	0x00000015
        /*05cc*/ 	.word	0x00000030
        /*05d0*/ 	.short	0x010a
        /*05d2*/ 	.byte	0xff
	.zero		1


	//   ....[79]....
        /*05d4*/ 	.word	0x00009bd0
        /*05d8*/ 	.word	0x00000015
        /*05dc*/ 	.word	0x00000030
        /*05e0*/ 	.short	0x010a
        /*05e2*/ 	.byte	0xff
	.zero		1


	//   ....[80]....
        /*05e4*/ 	.word	0x00009c30
        /*05e8*/ 	.word	0x00000000
        /*05ec*/ 	.word	0x000000a0
        /*05f0*/ 	.short	0x010a
        /*05f2*/ 	.byte	0xff
	.zero		1


	//   ....[81]....
        /*05f4*/ 	.word	0x00009c90
        /*05f8*/ 	.word	0x00000000
        /*05fc*/ 	.word	0x00000000
        /*0600*/ 	.short	0x010a
        /*0602*/ 	.byte	0xff
	.zero		1


	//   ....[82]....
        /*0604*/ 	.word	0x00009cf0
        /*0608*/ 	.word	0x00000000
        /*060c*/ 	.word	0x00000000
        /*0610*/ 	.short	0x010a
        /*0612*/ 	.byte	0xff
	.zero		1


	//   ....[83]....
        /*0614*/ 	.word	0x00009d50
        /*0618*/ 	.word	0x00000000
        /*061c*/ 	.word	0x00000000
        /*0620*/ 	.short	0x010a
        /*0622*/ 	.byte	0xff
	.zero		1


	//   ....[84]....
        /*0624*/ 	.word	0x00009db0
        /*0628*/ 	.word	0x00000000
        /*062c*/ 	.word	0x00000000
        /*0630*/ 	.short	0x010a
        /*0632*/ 	.byte	0xff
	.zero		1


	//   ....[85]....
        /*0634*/ 	.word	0x00009e10
        /*0638*/ 	.word	0x00000000
        /*063c*/ 	.word	0x00000000
        /*0640*/ 	.short	0x010a
        /*0642*/ 	.byte	0xff
	.zero		1


	//   ....[86]....
        /*0644*/ 	.word	0x00009e70
        /*0648*/ 	.word	0x00000004
        /*064c*/ 	.word	0x000000a8
        /*0650*/ 	.short	0x010a
        /*0652*/ 	.byte	0xff
	.zero		1


	//   ....[87]....
        /*0654*/ 	.word	0x00009ed0
        /*0658*/ 	.word	0x00000004
        /*065c*/ 	.word	0x000000a0
        /*0660*/ 	.short	0x010a
        /*0662*/ 	.byte	0xff
	.zero		1


	//   ....[88]....
        /*0664*/ 	.word	0x00009f30
        /*0668*/ 	.word	0x00000000
        /*066c*/ 	.word	0x000000a0
        /*0670*/ 	.short	0x010a
        /*0672*/ 	.byte	0xff
	.zero		1


	//   ....[89]....
        /*0674*/ 	.word	0x00009f90
        /*0678*/ 	.word	0x00000005
        /*067c*/ 	.word	0x000000c0
        /*0680*/ 	.short	0x010a
        /*0682*/ 	.byte	0xff
	.zero		1


	//   ....[90]....
        /*0684*/ 	.word	0x00009ff0
        /*0688*/ 	.word	0x00000000
        /*068c*/ 	.word	0x00000000
        /*0690*/ 	.short	0x010a
        /*0692*/ 	.byte	0xff
	.zero		1


	//   ....[91]....
        /*0694*/ 	.word	0x0000a050
        /*0698*/ 	.word	0x00000000
        /*069c*/ 	.word	0x00000000
        /*06a0*/ 	.short	0x010a
        /*06a2*/ 	.byte	0xff
	.zero		1


	//   ....[92]....
        /*06a4*/ 	.word	0x0000a0b0
        /*06a8*/ 	.word	0x00000000
        /*06ac*/ 	.word	0x00000000
        /*06b0*/ 	.short	0x010a
        /*06b2*/ 	.byte	0xff
	.zero		1


	//   ....[93]....
        /*06b4*/ 	.word	0x0000a110
        /*06b8*/ 	.word	0x00000000
        /*06bc*/ 	.word	0x000000a0
        /*06c0*/ 	.short	0x010a
        /*06c2*/ 	.byte	0xff
	.zero		1


	//   ....[94]....
        /*06c4*/ 	.word	0x0000a170
        /*06c8*/ 	.word	0x00000000
        /*06cc*/ 	.word	0x00000098
        /*06d0*/ 	.short	0x010a
        /*06d2*/ 	.byte	0xff
	.zero		1


	//   ....[95]....
        /*06d4*/ 	.word	0x0000a1d0
        /*06d8*/ 	.word	0x00000000
        /*06dc*/ 	.word	0x00000078
        /*06e0*/ 	.short	0x010a
        /*06e2*/ 	.byte	0xff
	.zero		1


	//   ....[96]....
        /*06e4*/ 	.word	0x0000a230
        /*06e8*/ 	.word	0x00000005
        /*06ec*/ 	.word	0x00000078
        /*06f0*/ 	.short	0x010a
        /*06f2*/ 	.byte	0xff
	.zero		1


	//   ....[97]....
        /*06f4*/ 	.word	0x0000a290
        /*06f8*/ 	.word	0x00000000
        /*06fc*/ 	.word	0x00000000
        /*0700*/ 	.short	0x010a
        /*0702*/ 	.byte	0xff
	.zero		1


	//   ....[98]....
        /*0704*/ 	.word	0x0000a2e0
        /*0708*/ 	.word	0x00000002
        /*070c*/ 	.word	0x00000000
        /*0710*/ 	.short	0x010a
        /*0712*/ 	.byte	0xff
	.zero		1


	//   ....[99]....
        /*0714*/ 	.word	0x0000a340
        /*0718*/ 	.word	0x00000000
        /*071c*/ 	.word	0x000000a0
        /*0720*/ 	.short	0x010a
        /*0722*/ 	.byte	0xff
	.zero		1


	//   ....[100]....
        /*0724*/ 	.word	0x0000a390
        /*0728*/ 	.word	0x00000000
        /*072c*/ 	.word	0x00000060
        /*0730*/ 	.short	0x010a
        /*0732*/ 	.byte	0xff
	.zero		1


	//   ....[101]....
        /*0734*/ 	.word	0x0000a3e0
        /*0738*/ 	.word	0x00000054
        /*073c*/ 	.word	0x000000b0
        /*0740*/ 	.short	0x010a
        /*0742*/ 	.byte	0xff
	.zero		1


	//   ....[102]....
        /*0744*/ 	.word	0x0000a430
        /*0748*/ 	.word	0x00000003
        /*074c*/ 	.word	0x00000060
        /*0750*/ 	.short	0x010a
        /*0752*/ 	.byte	0xff
	.zero		1


	//----- nvinfo : EIATTR_NUM_MBARRIERS
	.align		4
.L_47:
        /*0754*/ 	.byte	0x03, 0x38
        /*0756*/ 	.short	0x001a


	//----- nvinfo : EIATTR_EXIT_INSTR_OFFSETS
	.align		4
        /*0758*/ 	.byte	0x04, 0x1c
        /*075a*/ 	.short	(.L_49 - .L_48)


	//   ....[0]....
.L_48:
        /*075c*/ 	.word	0x00004ba0


	//   ....[1]....
        /*0760*/ 	.word	0x00004e50


	//   ....[2]....
        /*0764*/ 	.word	0x00004eb0


	//   ....[3]....
        /*0768*/ 	.word	0x00005ef0


	//   ....[4]....
        /*076c*/ 	.word	0x00006fe0


	//   ....[5]....
        /*0770*/ 	.word	0x00007020


	//   ....[6]....
        /*0774*/ 	.word	0x000099e0


	//   ....[7]....
        /*0778*/ 	.word	0x00009a60


	//   ....[8]....
        /*077c*/ 	.word	0x00009a90


	//   ....[9]....
        /*0780*/ 	.word	0x00009b10


	//----- nvinfo : EIATTR_MAX_THREADS
	.align		4
.L_49:
        /*0784*/ 	.byte	0x04, 0x05
        /*0786*/ 	.short	(.L_51 - .L_50)
.L_50:
        /*0788*/ 	.word	0x00000100
        /*078c*/ 	.word	0x00000001
        /*0790*/ 	.word	0x00000001


	//----- nvinfo : EIATTR_CRS_STACK_SIZE
	.align		4
.L_51:
        /*0794*/ 	.byte	0x04, 0x1e
        /*0796*/ 	.short	(.L_53 - .L_52)
.L_52:
        /*0798*/ 	.word	0x00000000


	//----- nvinfo : EIATTR_CBANK_PARAM_SIZE
	.align		4
.L_53:
        /*079c*/ 	.byte	0x03, 0x19
        /*079e*/ 	.short	0x0800


	//----- nvinfo : EIATTR_PARAM_CBANK
	.align		4
        /*07a0*/ 	.byte	0x04, 0x0a
        /*07a2*/ 	.short	(.L_55 - .L_54)
	.align		4
.L_54:
        /*07a4*/ 	.word	index@(.nv.constant0._ZN7cutlass13device_kernelINS_4conv6kernel13ConvUniversalINS1_16ConvProblemShapeILNS1_8OperatorE1ELi2EEENS1_10collective14CollectiveConvINS1_47MainloopSm100TmaUmmaWarpSpecializedImplicitGemmILS5_1ELi6ELi2ELi1ELi2EN4cute5tupleIJNSA_1CILi1EEESD_SD_EEEEENSB_IJNSC_ILi64EEESG_NSB_IJSG_EEEEEENS_10tfloat32_tESJ_NSA_8TiledMMAINSA_8MMA_AtomIJNSA_17SM100_MMA_TF32_SSISJ_SJ_fLi64ELi64ELNSA_4UMMA5MajorE0ELSO_1ELNSN_7ScaleInE0ELSP_0EEEEEENSA_6LayoutISE_NSB_IJNSC_ILi0EEEST_ST_EEEEENSB_IJNSA_10UnderscoreESW_SW_EEEEENS7_6detail27Sm100ImplicitGemmTileTraitsINSA_20SM90_TMA_LOAD_IM2COLENSA_14ComposedLayoutINSA_7SwizzleILi3ELi4ELi3EEENSA_18smem_ptr_flag_bitsILi32EEENSS_INSB_IJNSC_ILi8EEENSC_ILi32EEEEEENSB_IJS18_SD_EEEEEEEvEENS10_INSA_13SM90_TMA_LOADENS12_INS13_ILi2ELi5ELi2EEES16_NSS_INSB_IJS18_NSC_ILi4EEEEEENSB_IJSD_S18_EEEEEEEvEEEENS_8epilogue10collective18CollectiveEpilogueINS1N_23Sm100TmaWarpSpecializedILi3ELi2ELi16ELb1ELb0EEEJSI_NSB_IJNSS_ISG_SD_EENSS_IS18_SD_EEEEESJ_NSB_IJNSB_IJlllEEESD_ST_EEESJ_S1W_NS1N_6fusion15FusionCallbacksIS1R_NS1X_17LinearCombinationISJ_fSJ_fLNS_15FloatRoundStyleE2EEESI_S1U_JEEENSA_5SM1004TMEM4LOAD26SM100_TMEM_LOAD_16dp128b8xES11_S1C_NSA_17SM75_U32x4_LDSM_NENSA_21SM90_TMA_STORE_IM2COLES1C_NSA_17SM90_U32x4_STSM_NENSA_39AutoVectorizingCopyWithAssumedAlignmentILi128EEEEEEvvEEEEvNT_6ParamsE)
        /*07a8*/ 	.short	0x0380
        /*07aa*/ 	.short	0x0800


	//----- nvinfo : EIATTR_SW_WAR
	.align		4
.L_55:
        /*07ac*/ 	.byte	0x04, 0x36
        /*07ae*/ 	.short	(.L_57 - .L_56)
.L_56:
        /*07b0*/ 	.word	0x00000008
.L_57:


//--------------------- .nv.callgraph             --------------------------
	.section	.nv.callgraph,"",@"SHT_CUDA_CALLGRAPH"
	.align	4
	.sectionentsize	8
	.align		4
        /*0000*/ 	.word	0x00000000
	.align		4
        /*0004*/ 	.word	0xffffffff
	.align		4
        /*0008*/ 	.word	index@(_ZN7cutlass13device_kernelINS_4conv6kernel13ConvUniversalINS1_16ConvProblemShapeILNS1_8OperatorE1ELi2EEENS1_10collective14CollectiveConvINS1_47MainloopSm100TmaUmmaWarpSpecializedImplicitGemmILS5_1ELi6ELi2ELi1ELi2EN4cute5tupleIJNSA_1CILi1EEESD_SD_EEEEENSB_IJNSC_ILi64EEESG_NSB_IJSG_EEEEEENS_10tfloat32_tESJ_NSA_8TiledMMAINSA_8MMA_AtomIJNSA_17SM100_MMA_TF32_SSISJ_SJ_fLi64ELi64ELNSA_4UMMA5MajorE0ELSO_1ELNSN_7ScaleInE0ELSP_0EEEEEENSA_6LayoutISE_NSB_IJNSC_ILi0EEEST_ST_EEEEENSB_IJNSA_10UnderscoreESW_SW_EEEEENS7_6detail27Sm100ImplicitGemmTileTraitsINSA_20SM90_TMA_LOAD_IM2COLENSA_14ComposedLayoutINSA_7SwizzleILi3ELi4ELi3EEENSA_18smem_ptr_flag_bitsILi32EEENSS_INSB_IJNSC_ILi8EEENSC_ILi32EEEEEENSB_IJS18_SD_EEEEEEEvEENS10_INSA_13SM90_TMA_LOADENS12_INS13_ILi2ELi5ELi2EEES16_NSS_INSB_IJS18_NSC_ILi4EEEEEENSB_IJSD_S18_EEEEEEEvEEEENS_8epilogue10collective18CollectiveEpilogueINS1N_23Sm100TmaWarpSpecializedILi3ELi2ELi16ELb1ELb0EEEJSI_NSB_IJNSS_ISG_SD_EENSS_IS18_SD_EEEEESJ_NSB_IJNSB_IJlllEEESD_ST_EEESJ_S1W_NS1N_6fusion15FusionCallbacksIS1R_NS1X_17LinearCombinationISJ_fSJ_fLNS_15FloatRoundStyleE2EEESI_S1U_JEEENSA_5SM1004TMEM4LOAD26SM100_TMEM_LOAD_16dp128b8xES11_S1C_NSA_17SM75_U32x4_LDSM_NENSA_21SM90_TMA_STORE_IM2COLES1C_NSA_17SM90_U32x4_STSM_NENSA_39AutoVectorizingCopyWithAssumedAlignmentILi128EEEEEEvvEEEEvNT_6ParamsE)
	.align		4
        /*000c*/ 	.word	index@(__assertfail)
	.align		4
        /*0010*/ 	.word	0x00000000
	.align		4
        /*0014*/ 	.word	0xfffffffe
	.align		4
        /*0018*/ 	.word	0x00000000
	.align		4
        /*001c*/ 	.word	0xfffffffd
	.align		4
        /*0020*/ 	.word	0x00000000
	.align		4
        /*0024*/ 	.word	0xfffffffc


//--------------------- .nv.constant4             --------------------------
	.section	.nv.constant4,"a",@progbits
	.align	8
	.align		8
.nv.constant4:
        /*0000*/ 	.dword	__assertfail
	.align		8
        /*0008*/ 	.dword	__unnamed_1
	.align		8
        /*0010*/ 	.dword	__unnamed_2
	.align		8
        /*0018*/ 	.dword	_ZN39_INTERNAL_298f250b_4_k_cu_be0f64c5_31814cuda3std3__45__cpo5beginE
	.align		8
        /*0020*/ 	.dword	_ZN39_INTERNAL_298f250b_4_k_cu_be0f64c5_31814cuda3std3__45__cpo3endE
	.align		8
        /*0028*/ 	.dword	_ZN39_INTERNAL_298f250b_4_k_cu_be0f64c5_31814cuda3std3__45__cpo6cbeginE
	.align		8
        /*0030*/ 	.dword	_ZN39_INTERNAL_298f250b_4_k_cu_be0f64c5_31814cuda3std3__45__cpo4cendE
	.align		8
        /*0038*/ 	.dword	_ZN39_INTERNAL_298f250b_4_k_cu_be0f64c5_31814cuda3std3__441_GLOBAL__N__298f250b_4_k_cu_be0f64c5_31816ignoreE
	.align		8
        /*0040*/ 	.dword	_ZN39_INTERNAL_298f250b_4_k_cu_be0f64c5_31814cuda3std3__419piecewise_constructE
	.align		8
        /*0048*/ 	.dword	_ZN39_INTERNAL_298f250b_4_k_cu_be0f64c5_31814cuda3std3__48in_placeE
	.align		8
        /*0050*/ 	.dword	_ZN39_INTERNAL_298f250b_4_k_cu_be0f64c5_31814cuda3std6ranges3__45__cpo4swapE
	.align		8
        /*0058*/ 	.dword	_ZN39_INTERNAL_298f250b_4_k_cu_be0f64c5_31814cuda3std6ranges3__45__cpo9iter_moveE
	.align		8
        /*0060*/ 	.dword	_ZN39_INTERNAL_298f250b_4_k_cu_be0f64c5_31814cute7productE
	.align		8
        /*0068*/ 	.dword	_ZN39_INTERNAL_298f250b_4_k_cu_be0f64c5_31814cute1_E
	.align		8
        /*0070*/ 	.dword	$str$27
	.align		8
        /*0078*/ 	.dword	$str$28
	.align		8
        /*0080*/ 	.dword	$str$29
	.align		8
        /*0088*/ 	.dword	$str$30


//--------------------- .text._ZN7cutlass13device_kernelINS_4conv6kernel13ConvUniversalINS1_16ConvProblemShapeILNS1_8OperatorE1ELi2EEENS1_10collective14CollectiveConvINS1_47MainloopSm100TmaUmmaWarpSpecializedImplicitGemmILS5_1ELi6ELi2ELi1ELi2EN4cute5tupleIJNSA_1CILi1EEESD_SD_EEEEENSB_IJNSC_ILi64EEESG_NSB_IJSG_EEEEEENS_10tfloat32_tESJ_NSA_8TiledMMAINSA_8MMA_AtomIJNSA_17SM100_MMA_TF32_SSISJ_SJ_fLi64ELi64ELNSA_4UMMA5MajorE0ELSO_1ELNSN_7ScaleInE0ELSP_0EEEEEENSA_6LayoutISE_NSB_IJNSC_ILi0EEEST_ST_EEEEENSB_IJNSA_10UnderscoreESW_SW_EEEEENS7_6detail27Sm100ImplicitGemmTileTraitsINSA_20SM90_TMA_LOAD_IM2COLENSA_14ComposedLayoutINSA_7SwizzleILi3ELi4ELi3EEENSA_18smem_ptr_flag_bitsILi32EEENSS_INSB_IJNSC_ILi8EEENSC_ILi32EEEEEENSB_IJS18_SD_EEEEEEEvEENS10_INSA_13SM90_TMA_LOADENS12_INS13_ILi2ELi5ELi2EEES16_NSS_INSB_IJS18_NSC_ILi4EEEEEENSB_IJSD_S18_EEEEEEEvEEEENS_8epilogue10collective18CollectiveEpilogueINS1N_23Sm100TmaWarpSpecializedILi3ELi2ELi16ELb1ELb0EEEJSI_NSB_IJNSS_ISG_SD_EENSS_IS18_SD_EEEEESJ_NSB_IJNSB_IJlllEEESD_ST_EEESJ_S1W_NS1N_6fusion15FusionCallbacksIS1R_NS1X_17LinearCombinationISJ_fSJ_fLNS_15FloatRoundStyleE2EEESI_S1U_JEEENSA_5SM1004TMEM4LOAD26SM100_TMEM_LOAD_16dp128b8xES11_S1C_NSA_17SM75_U32x4_LDSM_NENSA_21SM90_TMA_STORE_IM2COLES1C_NSA_17SM90_U32x4_STSM_NENSA_39AutoVectorizingCopyWithAssumedAlignmentILi128EEEEEEvvEEEEvNT_6ParamsE --------------------------
	.section	.text._ZN7cutlass13device_kernelINS_4conv6kernel13ConvUniversalINS1_16ConvProblemShapeILNS1_8OperatorE1ELi2EEENS1_10collective14CollectiveConvINS1_47MainloopSm100TmaUmmaWarpSpecializedImplicitGemmILS5_1ELi6ELi2ELi1ELi2EN4cute5tupleIJNSA_1CILi1EEESD_SD_EEEEENSB_IJNSC_ILi64EEESG_NSB_IJSG_EEEEEENS_10tfloat32_tESJ_NSA_8TiledMMAINSA_8MMA_AtomIJNSA_17SM100_MMA_TF32_SSISJ_SJ_fLi64ELi64ELNSA_4UMMA5MajorE0ELSO_1ELNSN_7ScaleInE0ELSP_0EEEEEENSA_6LayoutISE_NSB_IJNSC_ILi0EEEST_ST_EEEEENSB_IJNSA_10UnderscoreESW_SW_EEEEENS7_6detail27Sm100ImplicitGemmTileTraitsINSA_20SM90_TMA_LOAD_IM2COLENSA_14ComposedLayoutINSA_7SwizzleILi3ELi4ELi3EEENSA_18smem_ptr_flag_bitsILi32EEENSS_INSB_IJNSC_ILi8EEENSC_ILi32EEEEEENSB_IJS18_SD_EEEEEEEvEENS10_INSA_13SM90_TMA_LOADENS12_INS13_ILi2ELi5ELi2EEES16_NSS_INSB_IJS18_NSC_ILi4EEEEEENSB_IJSD_S18_EEEEEEEvEEEENS_8epilogue10collective18CollectiveEpilogueINS1N_23Sm100TmaWarpSpecializedILi3ELi2ELi16ELb1ELb0EEEJSI_NSB_IJNSS_ISG_SD_EENSS_IS18_SD_EEEEESJ_NSB_IJNSB_IJlllEEESD_ST_EEESJ_S1W_NS1N_6fusion15FusionCallbacksIS1R_NS1X_17LinearCombinationISJ_fSJ_fLNS_15FloatRoundStyleE2EEESI_S1U_JEEENSA_5SM1004TMEM4LOAD26SM100_TMEM_LOAD_16dp128b8xES11_S1C_NSA_17SM75_U32x4_LDSM_NENSA_21SM90_TMA_STORE_IM2COLES1C_NSA_17SM90_U32x4_STSM_NENSA_39AutoVectorizingCopyWithAssumedAlignmentILi128EEEEEEvvEEEEvNT_6ParamsE,"ax",@progbits
	.align	128
.text._ZN7cutlass13device_kernelINS_4conv6kernel13ConvUniversalINS1_16ConvProblemShapeILNS1_8OperatorE1ELi2EEENS1_10collective14CollectiveConvINS1_47MainloopSm100TmaUmmaWarpSpecializedImplicitGemmILS5_1ELi6ELi2ELi1ELi2EN4cute5tupleIJNSA_1CILi1EEESD_SD_EEEEENSB_IJNSC_ILi64EEESG_NSB_IJSG_EEEEEENS_10tfloat32_tESJ_NSA_8TiledMMAINSA_8MMA_AtomIJNSA_17SM100_MMA_TF32_SSISJ_SJ_fLi64ELi64ELNSA_4UMMA5MajorE0ELSO_1ELNSN_7ScaleInE0ELSP_0EEEEEENSA_6LayoutISE_NSB_IJNSC_ILi0EEEST_ST_EEEEENSB_IJNSA_10UnderscoreESW_SW_EEEEENS7_6detail27Sm100ImplicitGemmTileTraitsINSA_20SM90_TMA_LOAD_IM2COLENSA_14ComposedLayoutINSA_7SwizzleILi3ELi4ELi3EEENSA_18smem_ptr_flag_bitsILi32EEENSS_INSB_IJNSC_ILi8EEENSC_ILi32EEEEEENSB_IJS18_SD_EEEEEEEvEENS10_INSA_13SM90_TMA_LOADENS12_INS13_ILi2ELi5ELi2EEES16_NSS_INSB_IJS18_NSC_ILi4EEEEEENSB_IJSD_S18_EEEEEEEvEEEENS_8epilogue10collective18CollectiveEpilogueINS1N_23Sm100TmaWarpSpecializedILi3ELi2ELi16ELb1ELb0EEEJSI_NSB_IJNSS_ISG_SD_EENSS_IS18_SD_EEEEESJ_NSB_IJNSB_IJlllEEESD_ST_EEESJ_S1W_NS1N_6fusion15FusionCallbacksIS1R_NS1X_17LinearCombinationISJ_fSJ_fLNS_15FloatRoundStyleE2EEESI_S1U_JEEENSA_5SM1004TMEM4LOAD26SM100_TMEM_LOAD_16dp128b8xES11_S1C_NSA_17SM75_U32x4_LDSM_NENSA_21SM90_TMA_STORE_IM2COLES1C_NSA_17SM90_U32x4_STSM_NENSA_39AutoVectorizingCopyWithAssumedAlignmentILi128EEEEEEvvEEEEvNT_6ParamsE:
        .type           _ZN7cutlass13device_kernelINS_4conv6kernel13ConvUniversalINS1_16ConvProblemShapeILNS1_8OperatorE1ELi2EEENS1_10collective14CollectiveConvINS1_47MainloopSm100TmaUmmaWarpSpecializedImplicitGemmILS5_1ELi6ELi2ELi1ELi2EN4cute5tupleIJNSA_1CILi1EEESD_SD_EEEEENSB_IJNSC_ILi64EEESG_NSB_IJSG_EEEEEENS_10tfloat32_tESJ_NSA_8TiledMMAINSA_8MMA_AtomIJNSA_17SM100_MMA_TF32_SSISJ_SJ_fLi64ELi64ELNSA_4UMMA5MajorE0ELSO_1ELNSN_7ScaleInE0ELSP_0EEEEEENSA_6LayoutISE_NSB_IJNSC_ILi0EEEST_ST_EEEEENSB_IJNSA_10UnderscoreESW_SW_EEEEENS7_6detail27Sm100ImplicitGemmTileTraitsINSA_20SM90_TMA_LOAD_IM2COLENSA_14ComposedLayoutINSA_7SwizzleILi3ELi4ELi3EEENSA_18smem_ptr_flag_bitsILi32EEENSS_INSB_IJNSC_ILi8EEENSC_ILi32EEEEEENSB_IJS18_SD_EEEEEEEvEENS10_INSA_13SM90_TMA_LOADENS12_INS13_ILi2ELi5ELi2EEES16_NSS_INSB_IJS18_NSC_ILi4EEEEEENSB_IJSD_S18_EEEEEEEvEEEENS_8epilogue10collective18CollectiveEpilogueINS1N_23Sm100TmaWarpSpecializedILi3ELi2ELi16ELb1ELb0EEEJSI_NSB_IJNSS_ISG_SD_EENSS_IS18_SD_EEEEESJ_NSB_IJNSB_IJlllEEESD_ST_EEESJ_S1W_NS1N_6fusion15FusionCallbacksIS1R_NS1X_17LinearCombinationISJ_fSJ_fLNS_15FloatRoundStyleE2EEESI_S1U_JEEENSA_5SM1004TMEM4LOAD26SM100_TMEM_LOAD_16dp128b8xES11_S1C_NSA_17SM75_U32x4_LDSM_NENSA_21SM90_TMA_STORE_IM2COLES1C_NSA_17SM90_U32x4_STSM_NENSA_39AutoVectorizingCopyWithAssumedAlignmentILi128EEEEEEvvEEEEvNT_6ParamsE,@function
        .size           _ZN7cutlass13device_kernelINS_4conv6kernel13ConvUniversalINS1_16ConvProblemShapeILNS1_8OperatorE1ELi2EEENS1_10collective14CollectiveConvINS1_47MainloopSm100TmaUmmaWarpSpecializedImplicitGemmILS5_1ELi6ELi2ELi1ELi2EN4cute5tupleIJNSA_1CILi1EEESD_SD_EEEEENSB_IJNSC_ILi64EEESG_NSB_IJSG_EEEEEENS_10tfloat32_tESJ_NSA_8TiledMMAINSA_8MMA_AtomIJNSA_17SM100_MMA_TF32_SSISJ_SJ_fLi64ELi64ELNSA_4UMMA5MajorE0ELSO_1ELNSN_7ScaleInE0ELSP_0EEEEEENSA_6LayoutISE_NSB_IJNSC_ILi0EEEST_ST_EEEEENSB_IJNSA_10UnderscoreESW_SW_EEEEENS7_6detail27Sm100ImplicitGemmTileTraitsINSA_20SM90_TMA_LOAD_IM2COLENSA_14ComposedLayoutINSA_7SwizzleILi3ELi4ELi3EEENSA_18smem_ptr_flag_bitsILi32EEENSS_INSB_IJNSC_ILi8EEENSC_ILi32EEEEEENSB_IJS18_SD_EEEEEEEvEENS10_INSA_13SM90_TMA_LOADENS12_INS13_ILi2ELi5ELi2EEES16_NSS_INSB_IJS18_NSC_ILi4EEEEEENSB_IJSD_S18_EEEEEEEvEEEENS_8epilogue10collective18CollectiveEpilogueINS1N_23Sm100TmaWarpSpecializedILi3ELi2ELi16ELb1ELb0EEEJSI_NSB_IJNSS_ISG_SD_EENSS_IS18_SD_EEEEESJ_NSB_IJNSB_IJlllEEESD_ST_EEESJ_S1W_NS1N_6fusion15FusionCallbacksIS1R_NS1X_17LinearCombinationISJ_fSJ_fLNS_15FloatRoundStyleE2EEESI_S1U_JEEENSA_5SM1004TMEM4LOAD26SM100_TMEM_LOAD_16dp128b8xES11_S1C_NSA_17SM75_U32x4_LDSM_NENSA_21SM90_TMA_STORE_IM2COLES1C_NSA_17SM90_U32x4_STSM_NENSA_39AutoVectorizingCopyWithAssumedAlignmentILi128EEEEEEvvEEEEvNT_6ParamsE,(.L_x_149 - _ZN7cutlass13device_kernelINS_4conv6kernel13ConvUniversalINS1_16ConvProblemShapeILNS1_8OperatorE1ELi2EEENS1_10collective14CollectiveConvINS1_47MainloopSm100TmaUmmaWarpSpecializedImplicitGemmILS5_1ELi6ELi2ELi1ELi2EN4cute5tupleIJNSA_1CILi1EEESD_SD_EEEEENSB_IJNSC_ILi64EEESG_NSB_IJSG_EEEEEENS_10tfloat32_tESJ_NSA_8TiledMMAINSA_8MMA_AtomIJNSA_17SM100_MMA_TF32_SSISJ_SJ_fLi64ELi64ELNSA_4UMMA5MajorE0ELSO_1ELNSN_7ScaleInE0ELSP_0EEEEEENSA_6LayoutISE_NSB_IJNSC_ILi0EEEST_ST_EEEEENSB_IJNSA_10UnderscoreESW_SW_EEEEENS7_6detail27Sm100ImplicitGemmTileTraitsINSA_20SM90_TMA_LOAD_IM2COLENSA_14ComposedLayoutINSA_7SwizzleILi3ELi4ELi3EEENSA_18smem_ptr_flag_bitsILi32EEENSS_INSB_IJNSC_ILi8EEENSC_ILi32EEEEEENSB_IJS18_SD_EEEEEEEvEENS10_INSA_13SM90_TMA_LOADENS12_INS13_ILi2ELi5ELi2EEES16_NSS_INSB_IJS18_NSC_ILi4EEEEEENSB_IJSD_S18_EEEEEEEvEEEENS_8epilogue10collective18CollectiveEpilogueINS1N_23Sm100TmaWarpSpecializedILi3ELi2ELi16ELb1ELb0EEEJSI_NSB_IJNSS_ISG_SD_EENSS_IS18_SD_EEEEESJ_NSB_IJNSB_IJlllEEESD_ST_EEESJ_S1W_NS1N_6fusion15FusionCallbacksIS1R_NS1X_17LinearCombinationISJ_fSJ_fLNS_15FloatRoundStyleE2EEESI_S1U_JEEENSA_5SM1004TMEM4LOAD26SM100_TMEM_LOAD_16dp128b8xES11_S1C_NSA_17SM75_U32x4_LDSM_NENSA_21SM90_TMA_STORE_IM2COLES1C_NSA_17SM90_U32x4_STSM_NENSA_39AutoVectorizingCopyWithAssumedAlignmentILi128EEEEEEvvEEEEvNT_6ParamsE)
        .other          _ZN7cutlass13device_kernelINS_4conv6kernel13ConvUniversalINS1_16ConvProblemShapeILNS1_8OperatorE1ELi2EEENS1_10collective14CollectiveConvINS1_47MainloopSm100TmaUmmaWarpSpecializedImplicitGemmILS5_1ELi6ELi2ELi1ELi2EN4cute5tupleIJNSA_1CILi1EEESD_SD_EEEEENSB_IJNSC_ILi64EEESG_NSB_IJSG_EEEEEENS_10tfloat32_tESJ_NSA_8TiledMMAINSA_8MMA_AtomIJNSA_17SM100_MMA_TF32_SSISJ_SJ_fLi64ELi64ELNSA_4UMMA5MajorE0ELSO_1ELNSN_7ScaleInE0ELSP_0EEEEEENSA_6LayoutISE_NSB_IJNSC_ILi0EEEST_ST_EEEEENSB_IJNSA_10UnderscoreESW_SW_EEEEENS7_6detail27Sm100ImplicitGemmTileTraitsINSA_20SM90_TMA_LOAD_IM2COLENSA_14ComposedLayoutINSA_7SwizzleILi3ELi4ELi3EEENSA_18smem_ptr_flag_bitsILi32EEENSS_INSB_IJNSC_ILi8EEENSC_ILi32EEEEEENSB_IJS18_SD_EEEEEEEvEENS10_INSA_13SM90_TMA_LOADENS12_INS13_ILi2ELi5ELi2EEES16_NSS_INSB_IJS18_NSC_ILi4EEEEEENSB_IJSD_S18_EEEEEEEvEEEENS_8epilogue10collective18CollectiveEpilogueINS1N_23Sm100TmaWarpSpecializedILi3ELi2ELi16ELb1ELb0EEEJSI_NSB_IJNSS_ISG_SD_EENSS_IS18_SD_EEEEESJ_NSB_IJNSB_IJlllEEESD_ST_EEESJ_S1W_NS1N_6fusion15FusionCallbacksIS1R_NS1X_17LinearCombinationISJ_fSJ_fLNS_15FloatRoundStyleE2EEESI_S1U_JEEENSA_5SM1004TMEM4LOAD26SM100_TMEM_LOAD_16dp128b8xES11_S1C_NSA_17SM75_U32x4_LDSM_NENSA_21SM90_TMA_STORE_IM2COLES1C_NSA_17SM90_U32x4_STSM_NENSA_39AutoVectorizingCopyWithAssumedAlignmentILi128EEEEEEvvEEEEvNT_6ParamsE,@"STO_CUDA_ENTRY STV_DEFAULT"
_ZN7cutlass13device_kernelINS_4conv6kernel13ConvUniversalINS1_16ConvProblemShapeILNS1_8OperatorE1ELi2EEENS1_10collective14CollectiveConvINS1_47MainloopSm100TmaUmmaWarpSpecializedImplicitGemmILS5_1ELi6ELi2ELi1ELi2EN4cute5tupleIJNSA_1CILi1EEESD_SD_EEEEENSB_IJNSC_ILi64EEESG_NSB_IJSG_EEEEEENS_10tfloat32_tESJ_NSA_8TiledMMAINSA_8MMA_AtomIJNSA_17SM100_MMA_TF32_SSISJ_SJ_fLi64ELi64ELNSA_4UMMA5MajorE0ELSO_1ELNSN_7ScaleInE0ELSP_0EEEEEENSA_6LayoutISE_NSB_IJNSC_ILi0EEEST_ST_EEEEENSB_IJNSA_10UnderscoreESW_SW_EEEEENS7_6detail27Sm100ImplicitGemmTileTraitsINSA_20SM90_TMA_LOAD_IM2COLENSA_14ComposedLayoutINSA_7SwizzleILi3ELi4ELi3EEENSA_18smem_ptr_flag_bitsILi32EEENSS_INSB_IJNSC_ILi8EEENSC_ILi32EEEEEENSB_IJS18_SD_EEEEEEEvEENS10_INSA_13SM90_TMA_LOADENS12_INS13_ILi2ELi5ELi2EEES16_NSS_INSB_IJS18_NSC_ILi4EEEEEENSB_IJSD_S18_EEEEEEEvEEEENS_8epilogue10collective18CollectiveEpilogueINS1N_23Sm100TmaWarpSpecializedILi3ELi2ELi16ELb1ELb0EEEJSI_NSB_IJNSS_ISG_SD_EENSS_IS18_SD_EEEEESJ_NSB_IJNSB_IJlllEEESD_ST_EEESJ_S1W_NS1N_6fusion15FusionCallbacksIS1R_NS1X_17LinearCombinationISJ_fSJ_fLNS_15FloatRoundStyleE2EEESI_S1U_JEEENSA_5SM1004TMEM4LOAD26SM100_TMEM_LOAD_16dp128b8xES11_S1C_NSA_17SM75_U32x4_LDSM_NENSA_21SM90_TMA_STORE_IM2COLES1C_NSA_17SM90_U32x4_STSM_NENSA_39AutoVectorizingCopyWithAssumedAlignmentILi128EEEEEEvvEEEEvNT_6ParamsE:
[----:B------:R-:W1:Y:S01]  /*0000*/  LDC R1, c[0x0][0x37c] ;  /* 0x0000df00ff017b82 */ /* 0x000e620000000800 */
[----:B------:R-:W2:Y:S07]  /*0010*/  S2R R62, SR_TID.X ;  /* 0x00000000003e7919 */ /* 0x000eae0000002100 */
[----:B------:R-:W3:Y:S01]  /*0020*/  LDC.64 R2, c[0x0][0x890] ;  /* 0x00022400ff027b82 */ /* 0x000ee20000000a00 */
[----:B------:R-:W-:Y:S01]  /*0030*/  ELECT P2, URZ, PT ;  /* 0x0000000000ff782f */ /* 0x000fe20003840000 */
[----:B-1----:R-:W-:Y:S01]  /*0040*/  VIADD R1, R1, 0xfffffff8 ;  /* 0xfffffff801017836 */ /* 0x002fe20000000000 */
[----:B------:R-:W-:-:S02]  /*0050*/  PRMT R63, RZ, 0x7610, R63 ;  /* 0x00007610ff3f7816 */ /* 0x000fc4000000003f */
[----:B---3--:R-:W-:-:S04]  /*0060*/  ISETP.NE.U32.AND P0, PT, R2, RZ, PT ;  /* 0x000000ff0200720c */ /* 0x008fc80003f05070 */
[----:B------:R-:W-:Y:S02]  /*0070*/  ISETP.NE.AND.EX P0, PT, R3, RZ, PT, P0 ;  /* 0x000000ff0300720c */ /* 0x000fe40003f05300 */
[----:B--2---:R-:W-:-:S05]  /*0080*/  SHF.R.U32.HI R64, RZ, 0x5, R62 ;  /* 0x00000005ff407819 */ /* 0x004fca000001163e */
[----:B------:R-:W1:Y:S02]  /*0090*/  SHFL.IDX PT, R0, R64, RZ, 0x1f ;  /* 0x00001fff40007589 */ /* 0x000e6400000e0000 */
[----:B-1----:R-:W-:-:S04]  /*00a0*/  R2UR UR15, R0 ;  /* 0x00000000000f72ca */ /* 0x002fc800000e0000 */
[----:B------:R-:W-:Y:S05]  /*00b0*/  @P0 BRA `(.L_x_0) ;  /* 0x0000000000300947 */ /* 0x000fea0003800000 */
[----:B------:R-:W1:Y:S02]  /*00c0*/  LDCU.64 UR4, c[0x0][0x888] ;  /* 0x00011100ff0477ac */ /* 0x000e640008000a00 */
[----:B-1----:R-:W-:-:S04]  /*00d0*/  UISETP.NE.U32.AND UP0, UPT, UR4, URZ, UPT ;  /* 0x000000ff0400728c */ /* 0x002fc8000bf05070 */
[----:B------:R-:W-:-:S09]  /*00e0*/  UISETP.NE.AND.EX UP0, UPT, UR5, URZ, UPT, UP0 ;  /* 0x000000ff0500728c */ /* 0x000fd2000bf05300 */
[----:B------:R-:W-:Y:S05]  /*00f0*/  BRA.U !UP0, `(.L_x_1) ;  /* 0x0000000108147547 */ /* 0x000fea000b800000 */
[----:B------:R-:W1:Y:S01]  /*0100*/  LDC.64 R4, c[0x0][0x888] ;  /* 0x00022200ff047b82 */ /* 0x000e620000000a00 */
[----:B------:R-:W1:Y:S02]  /*0110*/  LDCU.64 UR4, c[0x0][0x358] ;  /* 0x00006b00ff0477ac */ /* 0x000e640008000a00 */
[----:B-1----:R1:W5:Y:S01]  /*0120*/  LDG.E R27, desc[UR4][R4.64] ;  /* 0x00000004041b7981 */ /* 0x002362000c1e1900 */
[----:B------:R-:W-:Y:S01]  /*0130*/  HFMA2 R63, -RZ, RZ, 0, 5.9604644775390625e-08 ;  /* 0x00000001ff3f7431 */ /* 0x000fe200000001ff */
[----:B------:R-:W-:Y:S05]  /*0140*/  BRA `(.L_x_0) ;  /* 0x00000000000c7947 */ /* 0x000fea0003800000 */
.L_x_1:
[----:B------:R-:W1:Y:S01]  /*0150*/  LDCU UR4, c[0x0][0x880] ;  /* 0x00011000ff0477ac */ /* 0x000e620008000800 */
[----:B------:R-:W-:Y:S01]  /*0160*/  HFMA2 R63, -RZ, RZ, 0, 5.9604644775390625e-08 ;  /* 0x00000001ff3f7431 */ /* 0x000fe200000001ff */
[----:B-1----:R-:W-:-:S07]  /*0170*/  MOV R27, UR4 ;  /* 0x00000004001b7c02 */ /* 0x002fce0008000f00 */
.L_x_0:
[----:B------:R-:W2:Y:S02]  /*0180*/  LDCU.64 UR4, c[0x0][0x8b0] ;  /* 0x00011600ff0477ac */ /* 0x000ea40008000a00 */
[----:B--2---:R-:W-:-:S04]  /*0190*/  UISETP.NE.U32.AND UP0, UPT, UR4, URZ, UPT ;  /* 0x000000ff0400728c */ /* 0x004fc8000bf05070 */
[----:B------:R-:W-:-:S09]  /*01a0*/  UISETP.NE.AND.EX UP0, UPT, UR5, URZ, UPT, UP0 ;  /* 0x000000ff0500728c */ /* 0x000fd2000bf05300 */
[----:B------:R-:W-:Y:S05]  /*01b0*/  BRA.U UP0, `(.L_x_2) ;  /* 0x0000000100287547 */ /* 0x000fea000b800000 */
[----:B------:R-:W2:Y:S02]  /*01c0*/  LDCU.64 UR4, c[0x0][0x8a8] ;  /* 0x00011500ff0477ac */ /* 0x000ea40008000a00 */
[----:B--2---:R-:W-:-:S04]  /*01d0*/  UISETP.NE.U32.AND UP0, UPT, UR4, URZ, UPT ;  /* 0x000000ff0400728c */ /* 0x004fc8000bf05070 */
[----:B------:R-:W-:-:S09]  /*01e0*/  UISETP.NE.AND.EX UP0, UPT, UR5, URZ, UPT, UP0 ;  /* 0x000000ff0500728c */ /* 0x000fd2000bf05300 */
[----:B------:R-:W-:Y:S05]  /*01f0*/  BRA.U !UP0, `(.L_x_3) ;  /* 0x0000000108107547 */ /* 0x000fea000b800000 */
[----:B------:R-:W2:Y:S01]  /*0200*/  LDC.64 R24, c[0x0][0x8a8] ;  /* 0x00022a00ff187b82 */ /* 0x000ea20000000a00 */
[----:B------:R-:W2:Y:S02]  /*0210*/  LDCU.64 UR4, c[0x0][0x358] ;  /* 0x00006b00ff0477ac */ /* 0x000ea40008000a00 */
[----:B--2---:R2:W5:Y:S01]  /*0220*/  LDG.E R24, desc[UR4][R24.64] ;  /* 0x0000000418187981 */ /* 0x004562000c1e1900 */
[----:B------:R-:W-:Y:S05]  /*0230*/  BRA `(.L_x_2) ;  /* 0x0000000000087947 */ /* 0x000fea0003800000 */
.L_x_3:
[----:B------:R-:W2:Y:S02]  /*0240*/  LDCU UR4, c[0x0][0x8a0] ;  /* 0x00011400ff0477ac */ /* 0x000ea40008000800 */
[----:B--2---:R-:W-:Y:S02]  /*0250*/  MOV R24, UR4 ;  /* 0x0000000400187c02 */ /* 0x004fe40008000f00 */
.L_x_2:
[----:B-1----:R-:W1:Y:S01]  /*0260*/  LDC.64 R4, c[0x0][0x888] ;  /* 0x00022200ff047b82 */ /* 0x002e620000000a00 */
[----:B------:R-:W-:Y:S01]  /*0270*/  IMAD.U32 R0, RZ, RZ, UR15 ;  /* 0x0000000fff007e24 */ /* 0x000fe2000f8e00ff */
[----:B------:R-:W-:Y:S01]  /*0280*/  ISETP.EQ.U32.AND P4, PT, R2, RZ, PT ;  /* 0x000000ff0200720c */ /* 0x000fe20003f82070 */
[----:B------:R-:W-:Y:S03]  /*0290*/  BSSY.RECONVERGENT B0, `(.L_x_4) ;  /* 0x0000012000007945 */ /* 0x000fe60003800200 */
[----:B------:R-:W-:Y:S02]  /*02a0*/  ISETP.NE.OR P1, PT, R0, 0x1, !P2 ;  /* 0x000000010000780c */ /* 0x000fe40005725670 */
[----:B-1----:R-:W-:-:S04]  /*02b0*/  ISETP.NE.U32.AND P0, PT, R4, RZ, PT ;  /* 0x000000ff0400720c */ /* 0x002fc80003f05070 */
[----:B------:R-:W-:-:S13]  /*02c0*/  ISETP.NE.AND.EX P0, PT, R5, RZ, PT, P0 ;  /* 0x000000ff0500720c */ /* 0x000fda0003f05300 */
[----:B------:R-:W-:Y:S01]  /*02d0*/  VOTEU.ANY UP3, P0 ;  /* 0x0000000000ff7886 */ /* 0x000fe20000060100 */
[----:B------:R-:W-:Y:S02]  /*02e0*/  PLOP3.LUT P3, PT, PT, PT, UP3, 0x80, 0x8 ;  /* 0x000000000008781c */ /* 0x000fe40003f6f038 */
[----:B------:R-:W-:Y:S02]  /*02f0*/  ISETP.NE.OR P0, PT, R0, 0x3, !P2 ;  /* 0x000000030000780c */ /* 0x000fe40005705670 */
[----:B------:R-:W-:-:S04]  /*0300*/  ISETP.EQ.OR.EX P5, PT, R3, RZ, !P3, P4 ;  /* 0x000000ff0300720c */ /* 0x000fc80005fa2740 */
[----:B------:R-:W-:Y:S01]  /*0310*/  P2R R73, PR, RZ, 0x20 ;  /* 0x00000020ff497803 */ /* 0x000fe20000000000 */
[----:B------:R-:W-:Y:S05]  /*0320*/  @P1 BRA `(.L_x_5) ;  /* 0x0000000000201947 */ /* 0x000fea0003800000 */
[----:B------:R-:W1:Y:S02]  /*0330*/  LDCU.64 UR4, c[0x0][0x348] ;  /* 0x00006900ff0477ac */ /* 0x000e640008000a00 */
[----:B-1----:R-:W-:Y:S02]  /*0340*/  UIADD3 UR6, UP1, UPT, UR4, 0x80, URZ ;  /* 0x0000008004067890 */ /* 0x002fe4000ff3e0ff */
[----:B------:R-:W-:Y:S02]  /*0350*/  UIADD3 UR4, UP0, UPT, UR4, 0x180, URZ ;  /* 0x0000018004047890 */ /* 0x000fe4000ff1e0ff */
[----:B------:R-:W-:Y:S02]  /*0360*/  UIADD3.X UR7, UPT, UPT, URZ, UR5, URZ, UP1, !UPT ;  /* 0x00000005ff077290 */ /* 0x000fe40008ffe4ff */
[----:B------:R-:W-:-:S07]  /*0370*/  UIADD3.X UR5, UPT, UPT, URZ, UR5, URZ, UP0, !UPT ;  /* 0x00000005ff057290 */ /* 0x000fce00087fe4ff */
[----:B------:R1:W-:Y:S02]  /*0380*/  UTMACCTL.PF [UR6] ;  /* 0x00000000060079b9 */ /* 0x0003e40008040000 */
[----:B------:R1:W-:Y:S02]  /*0390*/  UTMACCTL.PF [UR4] ;  /* 0x00000000040079b9 */ /* 0x0003e40008040000 */
[----:B-1----:R-:W-:Y:S01]  /*03a0*/  NOP ;  /* 0x0000000000007918 */ /* 0x002fe20000000000 */
.L_x_5:
[----:B------:R-:W-:Y:S05]  /*03b0*/  BSYNC.RECONVERGENT B0 ;  /* 0x0000000000007941 */ /* 0x000fea0003800200 */
.L_x_4:
[----:B------:R-:W-:Y:S04]  /*03c0*/  BSSY.RECONVERGENT B0, `(.L_x_6) ;  /* 0x000000a000007945 */ /* 0x000fe80003800200 */
        /* <DEDUP_REMOVED lines=9> */
.L_x_7:
[----:B------:R-:W-:Y:S05]  /*0460*/  BSYNC.RECONVERGENT B0 ;  /* 0x0000000000007941 */ /* 0x000fea0003800200 */
.L_x_6:
[----:B------:R-:W-:Y:S01]  /*0470*/  UPLOP3.LUT UP2, UPT, UPT, UPT, UPT, 0x80, 0x8 ;  /* 0x000000000008789c */ /* 0x000fe20003f4f070 */
[----:B------:R-:W-:Y:S10]  /*0480*/  @!P5 BRA `(.L_x_8) ;  /* 0x000000000024d947 */ /* 0x000ff40003800000 */
[----:B------:R-:W-:Y:S01]  /*0490*/  ISETP.NE.U32.AND P1, PT, R2, RZ, PT ;  /* 0x000000ff0200720c */ /* 0x000fe20003f25070 */
[----:B------:R-:W-:Y:S01]  /*04a0*/  USEL UR4, URZ, 0xffffffff, UP3 ;  /* 0xffffffffff047887 */ /* 0x000fe20009800000 */
[----:B-----5:R-:W-:Y:S02]  /*04b0*/  FSETP.NEU.AND P0, PT, R27, RZ, PT ;  /* 0x000000ff1b00720b */ /* 0x020fe40003f0d000 */
[----:B------:R-:W-:-:S11]  /*04c0*/  ISETP.NE.AND.EX P1, PT, R3, RZ, PT, P1 ;  /* 0x000000ff0300720c */ /* 0x000fd60003f25310 */
[----:B------:R-:W-:Y:S02]  /*04d0*/  VOTEU.ANY UP0, P0 ;  /* 0x0000000000ff7886 */ /* 0x000fe40000000100 */
[----:B------:R-:W-:-:S05]  /*04e0*/  VOTEU.ANY UP1, P1 ;  /* 0x0000000000ff7886 */ /* 0x000fca0000820100 */
[----:B------:R-:W-:-:S04]  /*04f0*/  @!UP1 USEL UR4, URZ, 0xffffffff, UP0 ;  /* 0xffffffffff049887 */ /* 0x000fc80008000000 */
[----:B------:R-:W-:-:S04]  /*0500*/  ULOP3.LUT UR4, UR4, 0x1, URZ, 0xc0, !UPT ;  /* 0x0000000104047892 */ /* 0x000fc8000f8ec0ff */
[----:B------:R-:W-:-:S11]  /*0510*/  UISETP.NE.U32.AND UP2, UPT, UR4, 0x1, UPT ;  /* 0x000000010400788c */ /* 0x000fd6000bf45070 */
.L_x_8:
[----:B------:R-:W1:Y:S01]  /*0520*/  SHFL.IDX PT, R2, R64, RZ, 0x1f ;  /* 0x00001fff40027589 */ /* 0x000e6200000e0000 */
[----:B------:R-:W-:-:S04]  /*0530*/  UISETP.NE.AND UP0, UPT, UR15, 0x2, UPT ;  /* 0x000000020f00788c */ /* 0x000fc8000bf05270 */
[----:B------:R-:W-:Y:S01]  /*0540*/  USEL UR45, URZ, 0x1, UP0 ;  /* 0x00000001ff2d7887 */ /* 0x000fe20008000000 */
[----:B-1----:R-:W-:-:S13]  /*0550*/  ISETP.NE.AND P0, PT, R2, RZ, PT ;  /* 0x000000ff0200720c */ /* 0x002fda0003f05270 */
[----:B------:R-:W-:Y:S05]  /*0560*/  @P0 BRA `(.L_x_9) ;  /* 0x0000000000580947 */ /* 0x000fea0003800000 */
[----:B------:R-:W1:Y:S01]  /*0570*/  S2UR UR4, SR_CgaCtaId ;  /* 0x00000000000479c3 */ /* 0x000e620000008800 */
[----:B------:R-:W-:Y:S01]  /*0580*/  UMOV UR5, 0x400 ;  /* 0x0000040000057882 */ /* 0x000fe20000000000 */
[----:B------:R-:W-:Y:S01]  /*0590*/  UMOV UR6, 0x1 ;  /* 0x0000000100067882 */ /* 0x000fe20000000000 */
[----:B------:R-:W-:Y:S01]  /*05a0*/  ELECT P0, URZ, PT ;  /* 0x0000000000ff782f */ /* 0x000fe20003800000 */
[----:B------:R-:W-:-:S04]  /*05b0*/  UIADD3 UR6, UPT, UPT, -UR6, 0x100000, URZ ;  /* 0x0010000006067890 */ /* 0x000fc8000fffe1ff */
[----:B------:R-:W-:Y:S02]  /*05c0*/  USHF.L.U32 UR7, UR6, 0xb, URZ ;  /* 0x0000000b06077899 */ /* 0x000fe400080006ff */
[----:B------:R-:W-:Y:S02]  /*05d0*/  USHF.L.U32 UR6, UR6, 0x1, URZ ;  /* 0x0000000106067899 */ /* 0x000fe400080006ff */
[----:B-1----:R-:W-:Y:S01]  /*05e0*/  ULEA UR4, UR4, UR5, 0x18 ;  /* 0x0000000504047291 */ /* 0x002fe2000f8ec0ff */
[----:B------:R-:W1:Y:S11]  /*05f0*/  FENCE.VIEW.ASYNC.S ;  /* 0x00000000000073c6 */ /* 0x000e760000000000 */
[----:B-1----:R1:W3:Y:S01]  /*0600*/  SYNCS.EXCH.64 URZ, [UR4], UR6 ;  /* 0x0000000604ff75b2 */ /* 0x0022e20008000100 */
[----:B------:R1:W4:Y:S01]  /*0610*/  SYNCS.EXCH.64 URZ, [UR4+0x30], UR6 ;  /* 0x0000300604ff75b2 */ /* 0x0003220008000100 */
[----:B------:R1:W1:Y:S01]  /*0620*/  SYNCS.EXCH.64 URZ, [UR4+0x8], UR6 ;  /* 0x0000080604ff75b2 */ /* 0x0002620008000100 */
        /* <DEDUP_REMOVED lines=9> */
[----:B------:R-:W-:Y:S01]  /*06c0*/  NOP ;  /* 0x0000000000007918 */ /* 0x000fe20000000000 */
.L_x_9:
[----:B------:R-:W2:Y:S01]  /*06d0*/  SHFL.IDX PT, R2, R64, RZ, 0x1f ;  /* 0x00001fff40027589 */ /* 0x000ea200000e0000 */
[----:B------:R-:W-:Y:S01]  /*06e0*/  NOP ;  /* 0x0000000000007918 */ /* 0x000fe20000000000 */
[----:B--2---:R-:W-:-:S13]  /*06f0*/  ISETP.NE.AND P0, PT, R2, 0x1, PT ;  /* 0x000000010200780c */ /* 0x004fda0003f05270 */
[----:B------:R-:W-:Y:S05]  /*0700*/  @P0 BRA `(.L_x_10) ;  /* 0x0000000000500947 */ /* 0x000fea0003800000 */
[----:B-1----:R-:W1:Y:S01]  /*0710*/  S2UR UR4, SR_CgaCtaId ;  /* 0x00000000000479c3 */ /* 0x002e620000008800 */
[----:B------:R-:W-:Y:S01]  /*0720*/  UMOV UR5, 0x400 ;  /* 0x0000040000057882 */ /* 0x000fe20000000000 */
[----:B------:R-:W-:Y:S01]  /*0730*/  UMOV UR8, 0x20 ;  /* 0x0000002000087882 */ /* 0x000fe20000000000 */
[----:B------:R-:W-:Y:S01]  /*0740*/  UMOV UR6, 0x80 ;  /* 0x0000008000067882 */ /* 0x000fe20000000000 */
[----:B------:R-:W-:-:S04]  /*0750*/  UIADD3 UR8, UPT, UPT, -UR8, 0x100000, URZ ;  /* 0x0010000008087890 */ /* 0x000fc8000fffe1ff */
[----:B------:R-:W-:Y:S02]  /*0760*/  USHF.L.U32 UR9, UR8, 0xb, URZ ;  /* 0x0000000b08097899 */ /* 0x000fe400080006ff */
[----:B------:R-:W-:Y:S02]  /*0770*/  USHF.L.U32 UR8, UR8, 0x1, URZ ;  /* 0x0000000108087899 */ /* 0x000fe400080006ff */
[----:B------:R-:W-:-:S04]  /*0780*/  UIADD3 UR6, UPT, UPT, -UR6, 0x100000, URZ ;  /* 0x0010000006067890 */ /* 0x000fc8000fffe1ff */
[----:B------:R-:W-:Y:S02]  /*0790*/  USHF.L.U32 UR7, UR6, 0xb, URZ ;  /* 0x0000000b06077899 */ /* 0x000fe400080006ff */
[----:B------:R-:W-:Y:S01]  /*07a0*/  USHF.L.U32 UR6, UR6, 0x1, URZ ;  /* 0x0000000106067899 */ /* 0x000fe200080006ff */
[----:B------:R-:W-:Y:S01]  /*07b0*/  ELECT P0, URZ, PT ;  /* 0x0000000000ff782f */ /* 0x000fe20003800000 */
[----:B-1----:R-:W-:Y:S01]  /*07c0*/  ULEA UR4, UR4, UR5, 0x18 ;  /* 0x0000000504047291 */ /* 0x002fe2000f8ec0ff */
[----:B------:R-:W1:Y:S11]  /*07d0*/  FENCE.VIEW.ASYNC.S ;  /* 0x00000000000073c6 */ /* 0x000e760000000000 */
[----:B-1----:R2:W1:Y:S01]  /*07e0*/  SYNCS.EXCH.64 URZ, [UR4+0x60], UR8 ;  /* 0x0000600804ff75b2 */ /* 0x0024620008000100 */
[----:B------:R2:W1:Y:S01]  /*07f0*/  SYNCS.EXCH.64 URZ, [UR4+0x78], UR6 ;  /* 0x0000780604ff75b2 */ /* 0x0004620008000100 */
[----:B------:R2:W1:Y:S01]  /*0800*/  SYNCS.EXCH.64 URZ, [UR4+0x68], UR8 ;  /* 0x0000680804ff75b2 */ /* 0x0004620008000100 */
[----:B------:R2:W1:Y:S01]  /*0810*/  SYNCS.EXCH.64 URZ, [UR4+0x80], UR6 ;  /* 0x0000800604ff75b2 */ /* 0x0004620008000100 */
[----:B------:R2:W1:Y:S01]  /*0820*/  SYNCS.EXCH.64 URZ, [UR4+0x70], UR8 ;  /* 0x0000700804ff75b2 */ /* 0x0004620008000100 */
[----:B------:R2:W1:Y:S02]  /*0830*/  SYNCS.EXCH.64 URZ, [UR4+0x88], UR6 ;  /* 0x0000880604ff75b2 */ /* 0x0004640008000100 */
[----:B--2---:R-:W-:Y:S01]  /*0840*/  NOP ;  /* 0x0000000000007918 */ /* 0x004fe20000000000 */
.L_x_10:
[----:B------:R-:W2:Y:S01]  /*0850*/  SHFL.IDX PT, R2, R64, RZ, 0x1f ;  /* 0x00001fff40027589 */ /* 0x000ea200000e0000 */
[----:B------:R-:W-:Y:S01]  /*0860*/  NOP ;  /* 0x0000000000007918 */ /* 0x000fe20000000000 */
[----:B--2---:R-:W-:-:S13]  /*0870*/  ISETP.NE.AND P0, PT, R2, 0x3, PT ;  /* 0x000000030200780c */ /* 0x004fda0003f05270 */
[----:B------:R-:W-:Y:S05]  /*0880*/  @P0 BRA `(.L_x_11) ;  /* 0x0000000000300947 */ /* 0x000fea0003800000 */
[----:B-1----:R-:W1:Y:S01]  /*0890*/  S2UR UR4, SR_CgaCtaId ;  /* 0x00000000000479c3 */ /* 0x002e620000008800 */
[----:B------:R-:W-:Y:S01]  /*08a0*/  UMOV UR6, 0x400 ;  /* 0x0000040000067882 */ /* 0x000fe20000000000 */
[----:B------:R-:W-:Y:S01]  /*08b0*/  UMOV UR5, 0x20 ;  /* 0x0000002000057882 */ /* 0x000fe20000000000 */
[----:B------:R-:W-:Y:S01]  /*08c0*/  ELECT P0, URZ, PT ;  /* 0x0000000000ff782f */ /* 0x000fe20003800000 */
[----:B-1----:R-:W-:Y:S02]  /*08d0*/  ULEA UR6, UR4, UR6, 0x18 ;  /* 0x0000000604067291 */ /* 0x002fe4000f8ec0ff */
[----:B------:R-:W-:-:S04]  /*08e0*/  UIADD3 UR4, UPT, UPT, -UR5, 0x100000, URZ ;  /* 0x0010000005047890 */ /* 0x000fc8000fffe1ff */
[----:B------:R-:W-:Y:S02]  /*08f0*/  USHF.L.U32 UR5, UR4, 0xb, URZ ;  /* 0x0000000b04057899 */ /* 0x000fe400080006ff */
[----:B------:R-:W-:Y:S01]  /*0900*/  USHF.L.U32 UR4, UR4, 0x1, URZ ;  /* 0x0000000104047899 */ /* 0x000fe200080006ff */
[----:B------:R-:W1:Y:S11]  /*0910*/  FENCE.VIEW.ASYNC.S ;  /* 0x00000000000073c6 */ /* 0x000e760000000000 */
[----:B-1----:R2:W1:Y:S01]  /*0920*/  SYNCS.EXCH.64 URZ, [UR6+0x90], UR4 ;  /* 0x0000900406ff75b2 */ /* 0x0024620008000100 */
[----:B------:R2:W1:Y:S02]  /*0930*/  SYNCS.EXCH.64 URZ, [UR6+0x98], UR4 ;  /* 0x0000980406ff75b2 */ /* 0x0004640008000100 */
[----:B--2---:R-:W-:Y:S01]  /*0940*/  NOP ;  /* 0x0000000000007918 */ /* 0x004fe20000000000 */
.L_x_11:
[----:B------:R-:W2:Y:S01]  /*0950*/  SHFL.IDX PT, R2, R64, RZ, 0x1f ;  /* 0x00001fff40027589 */ /* 0x000ea200000e0000 */
[----:B------:R-:W-:Y:S01]  /*0960*/  NOP ;  /* 0x0000000000007918 */ /* 0x000fe20000000000 */
[----:B--2---:R-:W-:-:S13]  /*0970*/  ISETP.NE.AND P0, PT, R2, 0x4, PT ;  /* 0x000000040200780c */ /* 0x004fda0003f05270 */
[----:B------:R-:W-:Y:S05]  /*0980*/  @P0 BRA `(.L_x_12) ;  /* 0x0000000000440947 */ /* 0x000fea0003800000 */
[----:B-1----:R-:W1:Y:S01]  /*0990*/  S2UR UR6, SR_CgaCtaId ;  /* 0x00000000000679c3 */ /* 0x002e620000008800 */
[----:B------:R-:W-:Y:S01]  /*09a0*/  UMOV UR4, 0x100 ;  /* 0x0000010000047882 */ /* 0x000fe20000000000 */
[----:B------:R-:W-:Y:S01]  /*09b0*/  UMOV UR5, 0x400 ;  /* 0x0000040000057882 */ /* 0x000fe20000000000 */
[----:B------:R-:W-:Y:S01]  /*09c0*/  USEL UR4, UR4, 0xe0, UP2 ;  /* 0x000000e004047887 */ /* 0x000fe20009000000 */
[----:B------:R-:W-:Y:S01]  /*09d0*/  UMOV UR8, 0x1 ;  /* 0x0000000100087882 */ /* 0x000fe20000000000 */
[----:B------:R-:W-:Y:S01]  /*09e0*/  ELECT P0, URZ, PT ;  /* 0x0000000000ff782f */ /* 0x000fe20003800000 */
[----:B------:R-:W-:-:S04]  /*09f0*/  UIADD3 UR8, UPT, UPT, -UR8, 0x100000, URZ ;  /* 0x0010000008087890 */ /* 0x000fc8000fffe1ff */
[----:B------:R-:W-:Y:S02]  /*0a00*/  USHF.L.U32 UR9, UR8, 0xb, URZ ;  /* 0x0000000b08097899 */ /* 0x000fe400080006ff */
[----:B------:R-:W-:Y:S02]  /*0a10*/  USHF.L.U32 UR8, UR8, 0x1, URZ ;  /* 0x0000000108087899 */ /* 0x000fe400080006ff */
[----:B-1----:R-:W-:Y:S02]  /*0a20*/  ULEA UR6, UR6, UR5, 0x18 ;  /* 0x0000000506067291 */ /* 0x002fe4000f8ec0ff */
[----:B------:R-:W-:-:S04]  /*0a30*/  UIADD3 UR4, UPT, UPT, -UR4, 0x100000, URZ ;  /* 0x0010000004047890 */ /* 0x000fc8000fffe1ff */
[----:B------:R-:W-:Y:S02]  /*0a40*/  USHF.L.U32 UR5, UR4, 0xb, URZ ;  /* 0x0000000b04057899 */ /* 0x000fe400080006ff */
[----:B------:R-:W-:Y:S01]  /*0a50*/  USHF.L.U32 UR4, UR4, 0x1, URZ ;  /* 0x0000000104047899 */ /* 0x000fe200080006ff */
[----:B------:R-:W1:Y:S03]  /*0a60*/  FENCE.VIEW.ASYNC.S ;  /* 0x00000000000073c6 */ /* 0x000e660000000000 */
[----:B-1----:R2:W1:Y:S08]  /*0a70*/  SYNCS.EXCH.64 URZ, [UR6+0xa0], UR8 ;  /* 0x0000a00806ff75b2 */ /* 0x0024700008000100 */
[----:B------:R2:W1:Y:S02]  /*0a80*/  SYNCS.EXCH.64 URZ, [UR6+0xa8], UR4 ;  /* 0x0000a80406ff75b2 */ /* 0x0004640008000100 */
[----:B--2---:R-:W-:Y:S01]  /*0a90*/  NOP ;  /* 0x0000000000007918 */ /* 0x004fe20000000000 */
.L_x_12:
[----:B------:R-:W2:Y:S01]  /*0aa0*/  SHFL.IDX PT, R2, R64, RZ, 0x1f ;  /* 0x00001fff40027589 */ /* 0x000ea200000e0000 */
[----:B------:R-:W1:Y:S01]  /*0ab0*/  S2UR UR50, SR_CTAID.X ;  /* 0x00000000003279c3 */ /* 0x000e620000002500 */
[----:B------:R-:W-:-:S07]  /*0ac0*/  NOP ;  /* 0x0000000000007918 */ /* 0x000fce0000000000 */
[----:B------:R-:W1:Y:S01]  /*0ad0*/  S2UR UR26, SR_CTAID.Y ;  /* 0x00000000001a79c3 */ /* 0x000e620000002600 */
[----:B--2---:R-:W-:-:S13]  /*0ae0*/  ISETP.NE.AND P0, PT, R2, 0x5, PT ;  /* 0x000000050200780c */ /* 0x004fda0003f05270 */
[----:B-1----:R-:W-:Y:S05]  /*0af0*/  @P0 BRA `(.L_x_13) ;  /* 0x0000000000480947 */ /* 0x002fea0003800000 */
[----:B------:R-:W1:Y:S01]  /*0b00*/  S2UR UR4, SR_CgaCtaId ;  /* 0x00000000000479c3 */ /* 0x000e620000008800 */
        /* <DEDUP_REMOVED lines=12> */
[----:B-1----:R1:W2:Y:S01]  /*0bd0*/  SYNCS.EXCH.64 URZ, [UR4+0xb0], UR8 ;  /* 0x0000b00804ff75b2 */ /* 0x0022a20008000100 */
[----:B------:R1:W1:Y:S01]  /*0be0*/  SYNCS.EXCH.64 URZ, [UR4+0xc0], UR6 ;  /* 0x0000c00604ff75b2 */ /* 0x0002620008000100 */
[----:B------:R1:W1:Y:S01]  /*0bf0*/  SYNCS.EXCH.64 URZ, [UR4+0xb8], UR8 ;  /* 0x0000b80804ff75b2 */ /* 0x0002620008000100 */
[----:B------:R1:W1:Y:S01]  /*0c00*/  SYNCS.EXCH.64 URZ, [UR4+0xc8], UR6 ;  /* 0x0000c80604ff75b2 */ /* 0x0002620008000100 */
[----:B------:R-:W-:Y:S01]  /*0c10*/  NOP ;  /* 0x0000000000007918 */ /* 0x000fe20000000000 */
.L_x_13:
[----:B------:R-:W-:-:S05]  /*0c20*/  CS2R.32 R57, SR_CgaSize ;  /* 0x0000000000397805 */ /* 0x000fca0000008a00 */
[----:B------:R-:W-:-:S05]  /*0c30*/  IMAD R57, R57, -0xa0, RZ ;  /* 0xffffff6039397824 */ /* 0x000fca00078e02ff */
[----:B------:R-:W-:-:S14]  /*0c40*/  R2UR UR5, R57 ;  /* 0x00000000390572ca */ /* 0x000fdc00000e0000 */
[----:B------:R-:W3:Y:S01]  /*0c50*/  LDCU UR5, c[0x0][UR5+0x2b0] ;  /* 0x00005600050577ac */ /* 0x000ee20008000800 */
[----:B------:R-:W-:Y:S02]  /*0c60*/  I2FP.F32.U32 R5, UR50 ;  /* 0x0000003200057c45 */ /* 0x000fe40008201000 */
[----:B------:R-:W-:-:S05]  /*0c70*/  CS2R.32 R2, SR_CgaSize ;  /* 0x0000000000027805 */ /* 0x000fca0000008a00 */
[----:B------:R-:W-:-:S06]  /*0c80*/  IMAD R2, R2, -0xa0, RZ ;  /* 0xffffff6002027824 */ /* 0x000fcc00078e02ff */
[----:B------:R-:W4:Y:S01]  /*0c90*/  LDC R2, c[0x0][R2+0x2a0] ;  /* 0x0000a80002027b82 */ /* 0x000f220000000800 */
[----:B------:R-:W-:Y:S02]  /*0ca0*/  I2FP.F32.U32 R4, UR26 ;  /* 0x0000001a00047c45 */ /* 0x000fe40008201000 */
[----:B------:R-:W-:-:S05]  /*0cb0*/  CS2R.32 R57, SR_CgaSize ;  /* 0x0000000000397805 */ /* 0x000fca0000008a00 */
[----:B------:R-:W-:-:S05]  /*0cc0*/  IMAD R57, R57, -0xa0, RZ ;  /* 0xffffff6039397824 */ /* 0x000fca00078e02ff */
[----:B-1----:R-:W-:-:S14]  /*0cd0*/  R2UR UR4, R57 ;  /* 0x00000000390472ca */ /* 0x002fdc00000e0000 */
[----:B------:R-:W1:Y:S01]  /*0ce0*/  LDCU UR4, c[0x0][UR4+0x2b4] ;  /* 0x00005680040477ac */ /* 0x000e620008000800 */
[----:B------:R-:W-:Y:S01]  /*0cf0*/  NOP ;  /* 0x0000000000007918 */ /* 0x000fe20000000000 */
[----:B------:R-:W2:Y:S01]  /*0d00*/  S2R R17, SR_CTAID.Z ;  /* 0x0000000000117919 */ /* 0x000ea20000002700 */
[----:B------:R-:W4:Y:S01]  /*0d10*/  LDCU UR18, c[0x0][0xb24] ;  /* 0x00016480ff1277ac */ /* 0x000f220008000800 */
[----:B------:R-:W-:-:S05]  /*0d20*/  CS2R.32 R3, SR_CgaSize ;  /* 0x0000000000037805 */ /* 0x000fca0000008a00 */
[----:B------:R-:W-:-:S06]  /*0d30*/  IMAD R3, R3, -0xa0, RZ ;  /* 0xffffff6003037824 */ /* 0x000fcc00078e02ff */
[----:B------:R-:W2:Y:S01]  /*0d40*/  LDC R3, c[0x0][R3+0x2a4] ;  /* 0x0000a90003037b82 */ /* 0x000ea20000000800 */
[----:B---3--:R-:W-:Y:S01]  /*0d50*/  FMUL R5, R5, UR5 ;  /* 0x0000000505057c20 */ /* 0x008fe20008400000 */
[----:B-1----:R-:W-:-:S03]  /*0d60*/  FMUL R4, R4, UR4 ;  /* 0x0000000404047c20 */ /* 0x002fc60008400000 */
[----:B------:R-:W1:Y:S01]  /*0d70*/  F2I.U32.TRUNC.NTZ R57, R5 ;  /* 0x0000000500397305 */ /* 0x000e62000020f000 */
[----:B----4-:R-:W-:-:S07]  /*0d80*/  UISETP.GE.AND UP0, UPT, UR18, 0x1, UPT ;  /* 0x000000011200788c */ /* 0x010fce000bf06270 */
[----:B------:R-:W3:Y:S01]  /*0d90*/  F2I.U32.TRUNC.NTZ R56, R4 ;  /* 0x0000000400387305 */ /* 0x000ee2000020f000 */
[----:B-1----:R-:W-:-:S05]  /*0da0*/  IADD3 R57, PT, PT, -R57, RZ, RZ ;  /* 0x000000ff39397210 */ /* 0x002fca0007ffe1ff */
[----:B------:R-:W-:Y:S01]  /*0db0*/  IMAD R57, R2, R57, UR50 ;  /* 0x0000003202397e24 */ /* 0x000fe2000f8e0239 */
[----:B---3--:R-:W-:-:S05]  /*0dc0*/  IADD3 R56, PT, PT, -R56, RZ, RZ ;  /* 0x000000ff38387210 */ /* 0x008fca0007ffe1ff */
[----:B--2---:R-:W-:Y:S01]  /*0dd0*/  IMAD R56, R3, R56, UR26 ;  /* 0x0000001a03387e24 */ /* 0x004fe2000f8e0238 */
[----:B------:R-:W-:Y:S06]  /*0de0*/  BAR.SYNC.DEFER_BLOCKING 0x0 ;  /* 0x0000000000007b1d */ /* 0x000fec0000010000 */
[----:B------:R-:W-:Y:S05]  /*0df0*/  BRA.U !UP0, `(.L_x_14) ;  /* 0x0000000108d47547 */ /* 0x000fea000b800000 */
[----:B------:R-:W1:Y:S01]  /*0e00*/  LDCU.128 UR20, c[0x0][0xb10] ;  /* 0x00016200ff1477ac */ /* 0x000e620008000c00 */
[----:B------:R-:W2:Y:S01]  /*0e10*/  LDCU UR14, c[0x0][0x370] ;  /* 0x00006e00ff0e77ac */ /* 0x000ea20008000800 */
[----:B------:R-:W3:Y:S01]  /*0e20*/  LDCU UR6, c[0x0][0x374] ;  /* 0x00006e80ff0677ac */ /* 0x000ee20008000800 */
[----:B------:R-:W4:Y:S01]  /*0e30*/  LDCU UR19, c[0x0][0xb0c] ;  /* 0x00016180ff1377ac */ /* 0x000f220008000800 */
[----:B------:R-:W4:Y:S01]  /*0e40*/  LDCU UR24, c[0x0][0xb20] ;  /* 0x00016400ff1877ac */ /* 0x000f220008000800 */
[----:B------:R-:W4:Y:S01]  /*0e50*/  LDCU.64 UR16, c[0x0][0xb28] ;  /* 0x00016500ff1077ac */ /* 0x000f220008000a00 */
[----:B-1----:R-:W-:Y:S02]  /*0e60*/  UISETP.NE.AND UP0, UPT, UR22, 0x1, UPT ;  /* 0x000000011600788c */ /* 0x002fe4000bf05270 */
[----:B---3--:R-:W-:Y:S02]  /*0e70*/  UIMAD.WIDE.U32 UR4, UR6, UR23, URZ ;  /* 0x00000017060472a5 */ /* 0x008fe4000f8e00ff */
[----:B--2---:R-:W-:-:S02]  /*0e80*/  UIMAD.WIDE.U32 UR8, UR14, UR20, URZ ;  /* 0x000000140e0872a5 */ /* 0x004fc4000f8e00ff */
[----:B----4-:R-:W-:Y:S02]  /*0e90*/  UISETP.NE.AND UP1, UPT, UR19, 0x1, UPT ;  /* 0x000000011300788c */ /* 0x010fe4000bf25270 */
[----:B------:R-:W-:Y:S01]  /*0ea0*/  UISETP.NE.AND UP4, UPT, UR18, 0x1, UPT ;  /* 0x000000011200788c */ /* 0x000fe2000bf85270 */
[----:B------:R-:W-:Y:S01]  /*0eb0*/  UMOV UR4, UR5 ;  /* 0x0000000500047c82 */ /* 0x000fe20008000000 */
[----:B------:R-:W-:Y:S02]  /*0ec0*/  UIMAD.WIDE.U32 UR10, UR26, UR23, URZ ;  /* 0x000000171a0a72a5 */ /* 0x000fe4000f8e00ff */
[----:B------:R-:W-:Y:S02]  /*0ed0*/  @UP0 USHF.R.U32.HI UR6, URZ, UR24, UR4 ;  /* 0x00000018ff060299 */ /* 0x000fe40008011604 */
[----:B------:R-:W-:Y:S01]  /*0ee0*/  UIMAD.WIDE.U32 UR12, UR50, UR20, URZ ;  /* 0x00000014320c72a5 */ /* 0x000fe2000f8e00ff */
[----:B------:R-:W-:Y:S02]  /*0ef0*/  UMOV UR4, UR9 ;  /* 0x0000000900047c82 */ /* 0x000fe40008000000 */
[----:B------:R-:W-:Y:S01]  /*0f00*/  UMOV UR7, UR11 ;  /* 0x0000000b00077c82 */ /* 0x000fe20008000000 */
[----:B------:R-:W-:-:S02]  /*0f10*/  @UP1 USHF.R.U32.HI UR14, URZ, UR21, UR4 ;  /* 0x00000015ff0e1299 */ /* 0x000fc40008011604 */
[----:B------:R-:W-:Y:S02]  /*0f20*/  UIMAD.WIDE.U32 UR4, UR6, UR16, URZ ;  /* 0x00000010060472a5 */ /* 0x000fe4000f8e00ff */
[----:B------:R-:W-:Y:S02]  /*0f30*/  UIMAD.WIDE.U32 UR8, UR14, UR16, URZ ;  /* 0x000000100e0872a5 */ /* 0x000fe4000f8e00ff */
[----:B------:R-:W-:-:S03]  /*0f40*/  USHF.R.U32.HI UR10, URZ, UR24, UR7 ;  /* 0x00000018ff0a7299 */ /* 0x000fc60008011607 */
[----:B------:R-:W-:Y:S01]  /*0f50*/  UMOV UR4, UR5 ;  /* 0x0000000500047c82 */ /* 0x000fe20008000000 */
[----:B------:R-:W-:Y:S01]  /*0f60*/  UMOV UR7, UR13 ;  /* 0x0000000d00077c82 */ /* 0x000fe20008000000 */
[----:B------:R-:W-:Y:S01]  /*0f70*/  @UP4 USHF.R.U32.HI UR6, URZ, UR17, UR4 ;  /* 0x00000011ff064299 */ /* 0x000fe20008011604 */
[----:B------:R-:W-:Y:S01]  /*0f80*/  UMOV UR5, UR9 ;  /* 0x0000000900057c82 */ /* 0x000fe20008000000 */
[----:B------:R-:W-:Y:S02]  /*0f90*/  USHF.R.U32.HI UR7, URZ, UR21, UR7 ;  /* 0x00000015ff077299 */ /* 0x000fe40008011607 */
[----:B------:R-:W-:Y:S02]  /*0fa0*/  USEL UR4, UR26, UR10, !UP0 ;  /* 0x0000000a1a047287 */ /* 0x000fe4000c000000 */
[----:B------:R-:W-:Y:S02]  /*0fb0*/  UIMAD UR6, UR6, UR18, URZ ;  /* 0x00000012060672a4 */ /* 0x000fe4000f8e02ff */
[----:B------:R-:W-:-:S02]  /*0fc0*/  @UP4 USHF.R.U32.HI UR14, URZ, UR17, UR5 ;  /* 0x00000011ff0e4299 */ /* 0x000fc40008011605 */
[----:B------:R-:W-:Y:S02]  /*0fd0*/  USEL UR5, UR50, UR7, !UP1 ;  /* 0x0000000732057287 */ /* 0x000fe4000c800000 */
[----:B------:R-:W-:Y:S02]  /*0fe0*/  UISETP.GE.AND UP0, UPT, UR4, UR6, UPT ;  /* 0x000000060400728c */ /* 0x000fe4000bf06270 */
[----:B------:R-:W-:Y:S02]  /*0ff0*/  UIMAD UR8, UR14, UR18, URZ ;  /* 0x000000120e0872a4 */ /* 0x000fe4000f8e02ff */
[----:B------:R-:W-:Y:S02]  /*1000*/  UIMAD.WIDE.U32 UR6, UR4, UR16, URZ ;  /* 0x00000010040672a5 */ /* 0x000fe4000f8e00ff */
[----:B------:R-:W-:Y:S02]  /*1010*/  UISETP.GE.OR UP0, UPT, UR5, UR8, UP0 ;  /* 0x000000080500728c */ /* 0x000fe40008706670 */
[----:B------:R-:W-:-:S02]  /*1020*/  UIMAD.WIDE.U32 UR8, UR5, UR16, URZ ;  /* 0x00000010050872a5 */ /* 0x000fc4000f8e00ff */
[----:B------:R-:W-:Y:S01]  /*1030*/  UIADD3 UR10, UPT, UPT, -UR4, URZ, URZ ;  /* 0x000000ff040a7290 */ /* 0x000fe2000fffe1ff */
[----:B------:R-:W-:Y:S02]  /*1040*/  UMOV UR6, UR7 ;  /* 0x0000000700067c82 */ /* 0x000fe40008000000 */
[----:B------:R-:W-:Y:S02]  /*1050*/  USHF.R.U32.HI UR6, URZ, UR17, UR6 ;  /* 0x00000011ff067299 */ /* 0x000fe40008011606 */
[----:B------:R-:W-:Y:S02]  /*1060*/  UIMAD UR10, UR22, UR10, UR26 ;  /* 0x0000000a160a72a4 */ /* 0x000fe4000f8e021a */
[----:B------:R-:W-:Y:S01]  /*1070*/  USEL UR6, UR4, UR6, !UP4 ;  /* 0x0000000604067287 */ /* 0x000fe2000e000000 */
[----:B------:R-:W-:Y:S01]  /*1080*/  @!UP0 UMOV UR7, UR9 ;  /* 0x0000000900078c82 */ /* 0x000fe20008000000 */
[----:B------:R-:W-:Y:S02]  /*1090*/  UIADD3 UR9, UPT, UPT, -UR5, URZ, URZ ;  /* 0x000000ff05097290 */ /* 0x000fe4000fffe1ff */
[----:B------:R-:W-:-:S02]  /*10a0*/  @!UP0 USHF.R.U32.HI UR7, URZ, UR17, UR7 ;  /* 0x00000011ff078299 */ /* 0x000fc40008011607 */
[----:B------:R-:W-:Y:S02]  /*10b0*/  UIADD3 UR8, UPT, UPT, -UR6, URZ, URZ ;  /* 0x000000ff06087290 */ /* 0x000fe4000fffe1ff */
[----:B------:R-:W-:Y:S02]  /*10c0*/  @!UP0 USEL UR7, UR5, UR7, !UP4 ;  /* 0x0000000705078287 */ /* 0x000fe4000e000000 */
[----:B------:R-:W-:Y:S02]  /*10d0*/  UIMAD UR8, UR18, UR8, UR4 ;  /* 0x00000008120872a4 */ /* 0x000fe4000f8e0204 */
[----:B------:R-:W-:Y:S02]  /*10e0*/  @!UP0 UIADD3 UR6, UPT, UPT, UR6, -UR7, URZ ;  /* 0x8000000706068290 */ /* 0x000fe4000fffe0ff */
[----:B------:R-:W-:Y:S02]  /*10f0*/  @!UP0 UIMAD UR8, UR8, UR14, UR7 ;  /* 0x0000000e080882a4 */ /* 0x000fe4000f8e0207 */
[----:B------:R-:W-:-:S02]  /*1100*/  @!UP0 UIMAD UR4, UR6, UR18, UR5 ;  /* 0x00000012060482a4 */ /* 0x000fc4000f8e0205 */
[----:B------:R-:W-:Y:S02]  /*1110*/  UIMAD UR6, UR19, UR9, UR50 ;  /* 0x00000009130672a4 */ /* 0x000fe4000f8e0232 */
[----:B------:R-:W-:Y:S01]  /*1120*/  UIMAD UR26, UR4, UR22, UR10 ;  /* 0x00000016041a72a4 */ /* 0x000fe2000f8e020a */
[----:B------:R-:W-:Y:S02]  /*1130*/  @!UP0 UMOV UR5, UR8 ;  /* 0x0000000800058c82 */ /* 0x000fe40008000000 */
[----:B------:R-:W-:-:S12]  /*1140*/  UIMAD UR50, UR5, UR19, UR6 ;  /* 0x00000013053272a4 */ /* 0x000fd8000f8e0206 */
.L_x_14:
[----:B------:R-:W1:Y:S02]  /*1150*/  LDCU UR4, c[0x0][0xb30] ;  /* 0x00016600ff0477ac */ /* 0x000e640008000800 */
[----:B-1----:R-:W-:-:S09]  /*1160*/  UISETP.NE.AND UP0, UPT, UR4, 0x1, UPT ;  /* 0x000000010400788c */ /* 0x002fd2000bf05270 */
[----:B------:R-:W-:Y:S05]  /*1170*/  BRA.U UP0, `(.L_x_15) ;  /* 0x0000000100447547 */ /* 0x000fea000b800000 */
[----:B------:R-:W1:Y:S01]  /*1180*/  LDCU.128 UR8, c[0x0][0xb10] ;  /* 0x00016200ff0877ac */ /* 0x000e620008000c00 */
[----:B------:R-:W2:Y:S01]  /*1190*/  LDCU UR12, c[0x0][0xb0c] ;  /* 0x00016180ff0c77ac */ /* 0x000ea20008000800 */
[----:B------:R-:W3:Y:S01]  /*11a0*/  LDCU UR13, c[0x0][0xb20] ;  /* 0x00016400ff0d77ac */ /* 0x000ee20008000800 */
[----:B-1----:R-:W-:Y:S02]  /*11b0*/  UIMAD.WIDE.U32 UR6, UR50, UR8, URZ ;  /* 0x00000008320672a5 */ /* 0x002fe4000f8e00ff */
[----:B------:R-:W-:Y:S02]  /*11c0*/  UIMAD.WIDE.U32 UR4, UR26, UR11, URZ ;  /* 0x0000000b1a0472a5 */ /* 0x000fe4000f8e00ff */
[----:B--2---:R-:W-:Y:S02]  /*11d0*/  UISETP.NE.AND UP1, UPT, UR12, 0x1, UPT ;  /* 0x000000010c00788c */ /* 0x004fe4000bf25270 */
[----:B------:R-:W-:Y:S01]  /*11e0*/  UISETP.NE.AND UP0, UPT, UR10, 0x1, UPT ;  /* 0x000000010a00788c */ /* 0x000fe2000bf05270 */
[----:B------:R-:W-:-:S02]  /*11f0*/  UMOV UR6, UR7 ;  /* 0x0000000700067c82 */ /* 0x000fc40008000000 */
[----:B------:R-:W-:Y:S01]  /*1200*/  UMOV UR4, UR5 ;  /* 0x0000000500047c82 */ /* 0x000fe20008000000 */
[----:B------:R-:W-:Y:S02]  /*1210*/  USHF.R.U32.HI UR6, URZ, UR9, UR6 ;  /* 0x00000009ff067299 */ /* 0x000fe40008011606 */
[----:B---3--:R-:W-:Y:S02]  /*1220*/  USHF.R.U32.HI UR4, URZ, UR13, UR4 ;  /* 0x0000000dff047299 */ /* 0x008fe40008011604 */
[----:B------:R-:W-:Y:S02]  /*1230*/  USEL UR5, UR50, UR6, !UP1 ;  /* 0x0000000632057287 */ /* 0x000fe4000c800000 */
[----:B------:R-:W-:-:S04]  /*1240*/  USEL UR4, UR26, UR4, !UP0 ;  /* 0x000000041a047287 */ /* 0x000fc8000c000000 */
[----:B------:R-:W-:Y:S02]  /*1250*/  UIADD3 UR6, UPT, UPT, UR5, -UR4, URZ ;  /* 0x8000000405067290 */ /* 0x000fe4000fffe0ff */
[----:B------:R-:W-:Y:S02]  /*1260*/  UIADD3 UR4, UPT, UPT, -UR5, UR4, URZ ;  /* 0x0000000405047290 */ /* 0x000fe4000fffe1ff */
[----:B------:R-:W-:Y:S02]  /*1270*/  UIMAD UR26, UR6, UR10, UR26 ;  /* 0x0000000a061a72a4 */ /* 0x000fe4000f8e021a */
[----:B------:R-:W-:-:S12]  /*1280*/  UIMAD UR50, UR4, UR12, UR50 ;  /* 0x0000000c043272a4 */ /* 0x000fd8000f8e0232 */
.L_x_15:
[----:B------:R-:W-:Y:S01]  /*1290*/  BAR.SYNC.DEFER_BLOCKING 0x0 ;  /* 0x0000000000007b1d */ /* 0x000fe20000010000 */
[----:B------:R-:W-:Y:S01]  /*12a0*/  UISETP.NE.AND UP0, UPT, UR15, 0x2, UPT ;  /* 0x000000020f00788c */ /* 0x000fe2000bf05270 */
[----:B------:R-:W-:Y:S02]  /*12b0*/  ISETP.NE.OR P2, PT, R0, 0x2, !P2 ;  /* 0x000000020000780c */ /* 0x000fe40005745670 */
[----:B------:R-:W-:Y:S02]  /*12c0*/  LOP3.LUT R0, R62, 0x1f, RZ, 0xc0, !PT ;  /* 0x0000001f3e007812 */ /* 0x000fe400078ec0ff */
[----:B------:R-:W1:Y:S04]  /*12d0*/  LDCU UR39, c[0x0][0xb24] ;  /* 0x00016480ff2777ac */ /* 0x000e680008000800 */
[----:B------:R-:W-:Y:S05]  /*12e0*/  BRA.U UP0, `(.L_x_16) ;  /* 0x0000003900347547 */ /* 0x000fea000b800000 */
[----:B------:R-:W2:Y:S01]  /*12f0*/  LDCU UR5, c[0x0][0x388] ;  /* 0x00007100ff0577ac */ /* 0x000ea20008000800 */
[----:B------:R-:W-:Y:S01]  /*1300*/  PLOP3.LUT P1, PT, PT, PT, UP2, 0x80, 0x8 ;  /* 0x000000000008781c */ /* 0x000fe20003f2f028 */
[----:B------:R-:W-:Y:S01]  /*1310*/  IMAD.MOV.U32 R3, RZ, RZ, RZ ;  /* 0x000000ffff037224 */ /* 0x000fe200078e00ff */
[----:B------:R-:W-:Y:S01]  /*1320*/  ISETP.EQ.OR P3, PT, R0, RZ, P2 ;  /* 0x000000ff0000720c */ /* 0x000fe20001762670 */
[----:B------:R-:W3:Y:S01]  /*1330*/  LDCU UR7, c[0x0][0x38c] ;  /* 0x00007180ff0777ac */ /* 0x000ee20008000800 */
[----:B------:R-:W-:Y:S01]  /*1340*/  PLOP3.LUT P1, PT, P1, PT, PT, 0x8, 0x80 ;  /* 0x000000000080781c */ /* 0x000fe20000f2e170 */
[----:B------:R-:W4:Y:S01]  /*1350*/  LDCU UR6, c[0x0][0x390] ;  /* 0x00007200ff0677ac */ /* 0x000f220008000800 */
[----:B------:R-:W-:Y:S01]  /*1360*/  UMOV UR47, 0x1 ;  /* 0x00000001002f7882 */ /* 0x000fe20000000000 */
[----:B------:R-:W-:Y:S01]  /*1370*/  UMOV UR55, URZ ;  /* 0x000000ff00377c82 */ /* 0x000fe20008000000 */
[----:B------:R-:W-:Y:S01]  /*1380*/  UMOV UR54, URZ ;  /* 0x000000ff00367c82 */ /* 0x000fe20008000000 */
[----:B------:R-:W-:Y:S01]  /*1390*/  UMOV UR70, URZ ;  /* 0x000000ff00467c82 */ /* 0x000fe20008000000 */
[----:B--2---:R-:W-:-:S04]  /*13a0*/  UIADD3 UR5, UPT, UPT, UR5, 0x3f, URZ ;  /* 0x0000003f05057890 */ /* 0x004fc8000fffe0ff */
[----:B------:R-:W-:-:S04]  /*13b0*/  USHF.R.S32.HI UR4, URZ, 0x1f, UR5 ;  /* 0x0000001fff047899 */ /* 0x000fc80008011405 */
[----:B------:R-:W-:-:S04]  /*13c0*/  ULEA.HI UR4, UR4, UR5, URZ, 0x6 ;  /* 0x0000000504047291 */ /* 0x000fc8000f8f30ff */
[----:B------:R-:W-:-:S04]  /*13d0*/  USHF.R.S32.HI UR4, URZ, 0x6, UR4 ;  /* 0x00000006ff047899 */ /* 0x000fc80008011404 */
[----:B---3--:R-:W-:Y:S01]  /*13e0*/  UIMAD UR4, UR4, UR7, URZ ;  /* 0x00000007040472a4 */ /* 0x008fe2000f8e02ff */
[----:B------:R-:W2:Y:S03]  /*13f0*/  LDCU UR7, c[0x0][0x370] ;  /* 0x00006e00ff0777ac */ /* 0x000ea60008000800 */
[----:B----4-:R-:W-:Y:S01]  /*1400*/  UIMAD UR8, UR4, UR6, URZ ;  /* 0x00000006040872a4 */ /* 0x010fe2000f8e02ff */
[----:B------:R-:W3:Y:S03]  /*1410*/  LDCU UR6, c[0x0][0x374] ;  /* 0x00006e80ff0677ac */ /* 0x000ee60008000800 */
[----:B------:R-:W-:Y:S02]  /*1420*/  UISETP.NE.AND UP1, UPT, UR8, URZ, UPT ;  /* 0x000000ff0800728c */ /* 0x000fe4000bf25270 */
[----:B------:R-:W-:Y:S01]  /*1430*/  IMAD.U32 R20, RZ, RZ, UR8 ;  /* 0x00000008ff147e24 */ /* 0x000fe2000f8e00ff */
[----:B------:R-:W-:-:S04]  /*1440*/  UISETP.LT.U32.AND UP0, UPT, UR8, 0x6, UPT ;  /* 0x000000060800788c */ /* 0x000fc8000bf01070 */
[----:B------:R-:W-:Y:S01]  /*1450*/  USEL UR4, UR8, 0x6, UP0 ;  /* 0x0000000608047887 */ /* 0x000fe20008000000 */
[----:B--2---:R-:W-:-:S03]  /*1460*/  IMAD.U32 R17, RZ, RZ, UR7 ;  /* 0x00000007ff117e24 */ /* 0x004fc6000f8e00ff */
[----:B------:R-:W-:Y:S02]  /*1470*/  UIADD3 UR5, UPT, UPT, UR4, -0x1, URZ ;  /* 0xffffffff04057890 */ /* 0x000fe4000fffe0ff */
[----:B------:R-:W-:Y:S01]  /*1480*/  @!UP1 UIADD3 UR5, UPT, UPT, UR4, URZ, URZ ;  /* 0x000000ff04059290 */ /* 0x000fe2000fffe0ff */
[----:B---3--:R-:W-:Y:S01]  /*1490*/  MOV R16, UR6 ;  /* 0x0000000600107c02 */ /* 0x008fe20008000f00 */
[----:B------:R-:W-:Y:S02]  /*14a0*/  UIADD3 UR6, UPT, UPT, UR8, -UR4, URZ ;  /* 0x8000000408067290 */ /* 0x000fe4000fffe0ff */
[----:B------:R-:W-:-:S04]  /*14b0*/  UIADD3 UR4, UPT, UPT, UR5, 0x1, URZ ;  /* 0x0000000105047890 */ /* 0x000fc8000fffe0ff */
[----:B------:R-:W-:Y:S02]  /*14c0*/  IMAD.U32 R19, RZ, RZ, UR6 ;  /* 0x00000006ff137e24 */ /* 0x000fe4000f8e00ff */
[----:B------:R-:W-:-:S07]  /*14d0*/  MOV R15, UR4 ;  /* 0x00000004000f7c02 */ /* 0x000fce0008000f00 */
.L_x_32:
[----:B------:R-:W2:Y:S01]  /*14e0*/  S2UR UR62, SR_CgaCtaId ;  /* 0x00000000003e79c3 */ /* 0x000ea20000008800 */
[----:B------:R-:W-:Y:S01]  /*14f0*/  UMOV UR4, 0x400 ;  /* 0x0000040000047882 */ /* 0x000fe20000000000 */
[----:B------:R-:W-:Y:S01]  /*1500*/  R2UR UR5, R20 ;  /* 0x00000000140572ca */ /* 0x000fe200000e0000 */
[----:B------:R-:W-:Y:S01]  /*1510*/  IMAD.U32 R0, RZ, RZ, UR47 ;  /* 0x0000002fff007e24 */ /* 0x000fe2000f8e00ff */
[----:B------:R-:W-:Y:S01]  /*1520*/  USHF.L.U32 UR63, UR50, 0x6, URZ ;  /* 0x00000006323f7899 */ /* 0x000fe200080006ff */
[----:B------:R-:W-:-:S03]  /*1530*/  UMOV UR38, URZ ;  /* 0x000000ff00267c82 */ /* 0x000fc60008000000 */
[----:B------:R-:W-:-:S07]  /*1540*/  SHF.L.U32 R0, R0, 0x1f, RZ ;  /* 0x0000001f00007819 */ /* 0x000fce00000006ff */
[----:B------:R-:W-:-:S03]  /*1550*/  UISETP.NE.AND UP0, UPT, UR5, URZ, UPT ;  /* 0x000000ff0500728c */ /* 0x000fc6000bf05270 */
[----:B------:R-:W-:Y:S02]  /*1560*/  UMOV UR5, URZ ;  /* 0x000000ff00057c82 */ /* 0x000fe40008000000 */
[----:B------:R-:W-:Y:S01]  /*1570*/  IMAD.U32 R2, RZ, RZ, UR5 ;  /* 0x00000005ff027e24 */ /* 0x000fe2000f8e00ff */
[----:B--2---:R-:W-:-:S04]  /*1580*/  ULEA UR62, UR62, UR4, 0x18 ;  /* 0x000000043e3e7291 */ /* 0x004fc8000f8ec0ff */
[----:B------:R-:W-:-:S09]  /*1590*/  ULEA UR4, UR55, UR62, 0x3 ;  /* 0x0000003e37047291 */ /* 0x000fd2000f8e18ff */
[----:B------:R2:W3:Y:S01]  /*15a0*/  SYNCS.PHASECHK.TRANS64.TRYWAIT P0, [UR4+0x30], R0 ;  /* 0x00003000ff0075a7 */ /* 0x0004e20008001104 */
[----:B------:R-:W-:-:S06]  /*15b0*/  USHF.L.U32 UR4, UR26, 0x6, URZ ;  /* 0x000000061a047899 */ /* 0x000fcc00080006ff */
[----:B------:R-:W-:Y:S01]  /*15c0*/  IMAD.U32 R14, RZ, RZ, UR4 ;  /* 0x00000004ff0e7e24 */ /* 0x000fe2000f8e00ff */
[----:B------:R-:W-:Y:S02]  /*15d0*/  UMOV UR4, URZ ;  /* 0x000000ff00047c82 */ /* 0x000fe40008000000 */
[----:B--2---:R-:W-:Y:S01]  /*15e0*/  MOV R0, UR4 ;  /* 0x0000000400007c02 */ /* 0x004fe20008000f00 */
[----:B------:R-:W-:Y:S06]  /*15f0*/  BRA.U !UP0, `(.L_x_17) ;  /* 0x0000001508387547 */ /* 0x000fec000b800000 */
[----:B------:R-:W2:Y:S01]  /*1600*/  LDCU.128 UR8, c[0x0][0x480] ;  /* 0x00009000ff0877ac */ /* 0x000ea20008000c00 */
[----:B------:R-:W-:Y:S02]  /*1610*/  R2UR UR48, R15 ;  /* 0x000000000f3072ca */ /* 0x000fe400000e0000 */
[----:B------:R-:W-:Y:S01]  /*1620*/  R2UR UR46, R14 ;  /* 0x000000000e2e72ca */ /* 0x000fe200000e0000 */
[----:B------:R-:W-:Y:S02]  /*1630*/  UIADD3 UR41, UPT, UPT, UR63, 0x8, URZ ;  /* 0x000000083f297890 */ /* 0x000fe4000fffe0ff */
[----:B------:R-:W-:Y:S02]  /*1640*/  UIADD3 UR40, UPT, UPT, UR63, 0x10, URZ ;  /* 0x000000103f287890 */ /* 0x000fe4000fffe0ff */
[----:B------:R-:W-:Y:S02]  /*1650*/  UIADD3 UR38, UPT, UPT, UR63, 0x18, URZ ;  /* 0x000000183f267890 */ /* 0x000fe4000fffe0ff */
[----:B------:R-:W-:-:S02]  /*1660*/  UIADD3 UR37, UPT, UPT, UR63, 0x20, URZ ;  /* 0x000000203f257890 */ /* 0x000fc4000fffe0ff */
[----:B------:R-:W-:Y:S02]  /*1670*/  UIADD3 UR36, UPT, UPT, UR63, 0x28, URZ ;  /* 0x000000283f247890 */ /* 0x000fe4000fffe0ff */
[----:B------:R-:W-:Y:S02]  /*1680*/  UIADD3 UR35, UPT, UPT, UR63, 0x30, URZ ;  /* 0x000000303f237890 */ /* 0x000fe4000fffe0ff */
[----:B------:R-:W-:Y:S02]  /*1690*/  UIADD3 UR42, UPT, UPT, UR63, 0x38, URZ ;  /* 0x000000383f2a7890 */ /* 0x000fe4000fffe0ff */
[----:B--2---:R-:W-:Y:S02]  /*16a0*/  UIMAD.WIDE.U32 UR6, UR41, UR9, URZ ;  /* 0x00000009290672a5 */ /* 0x004fe4000f8e00ff */
[----:B------:R-:W-:Y:S02]  /*16b0*/  UIMAD.WIDE.U32 UR12, UR40, UR9, URZ ;  /* 0x00000009280c72a5 */ /* 0x000fe4000f8e00ff */
[----:B------:R-:W-:-:S02]  /*16c0*/  UIMAD.WIDE.U32 UR14, UR38, UR9, URZ ;  /* 0x00000009260e72a5 */ /* 0x000fc4000f8e00ff */
[----:B------:R-:W-:Y:S01]  /*16d0*/  UIMAD.WIDE.U32 UR16, UR37, UR9, URZ ;  /* 0x00000009251072a5 */ /* 0x000fe2000f8e00ff */
[----:B------:R-:W-:Y:S01]  /*16e0*/  UMOV UR6, UR7 ;  /* 0x0000000700067c82 */ /* 0x000fe20008000000 */
[----:B------:R-:W-:Y:S02]  /*16f0*/  UIMAD.WIDE.U32 UR18, UR36, UR9, URZ ;  /* 0x00000009241272a5 */ /* 0x000fe4000f8e00ff */
[----:B------:R-:W-:Y:S02]  /*1700*/  USHF.R.U32.HI UR26, URZ, UR10, UR6 ;  /* 0x0000000aff1a7299 */ /* 0x000fe40008011606 */
[----:B------:R-:W-:Y:S01]  /*1710*/  UIMAD.WIDE.U32 UR22, UR63, UR9, URZ ;  /* 0x000000093f1672a5 */ /* 0x000fe2000f8e00ff */
[----:B------:R-:W-:Y:S01]  /*1720*/  UMOV UR6, UR13 ;  /* 0x0000000d00067c82 */ /* 0x000fe20008000000 */
[----:B------:R-:W-:Y:S02]  /*1730*/  UIMAD.WIDE.U32 UR20, UR35, UR9, URZ ;  /* 0x00000009231472a5 */ /* 0x000fe4000f8e00ff */
[----:B------:R-:W-:-:S02]  /*1740*/  USHF.R.U32.HI UR12, URZ, UR10, UR6 ;  /* 0x0000000aff0c7299 */ /* 0x000fc40008011606 */
[----:B------:R-:W-:Y:S01]  /*1750*/  UIMAD.WIDE.U32 UR24, UR42, UR9, URZ ;  /* 0x000000092a1872a5 */ /* 0x000fe2000f8e00ff */
[----:B------:R-:W-:Y:S01]  /*1760*/  UMOV UR6, UR15 ;  /* 0x0000000f00067c82 */ /* 0x000fe20008000000 */
[----:B------:R-:W2:Y:S01]  /*1770*/  LDCU.64 UR4, c[0x0][0x490] ;  /* 0x00009200ff0477ac */ /* 0x000ea20008000a00 */
[----:B------:R-:W-:Y:S02]  /*1780*/  USHF.R.U32.HI UR9, URZ, UR10, UR6 ;  /* 0x0000000aff097299 */ /* 0x000fe40008011606 */
[----:B------:R-:W-:Y:S01]  /*1790*/  UISETP.NE.AND UP0, UPT, UR8, 0x1, UPT ;  /* 0x000000010800788c */ /* 0x000fe2000bf05270 */
[----:B------:R-:W-:Y:S01]  /*17a0*/  UMOV UR6, UR17 ;  /* 0x0000001100067c82 */ /* 0x000fe20008000000 */
[----:B------:R-:W-:Y:S02]  /*17b0*/  UIADD3 UR70, UPT, UPT, UR48, UR54, URZ ;  /* 0x0000003630467290 */ /* 0x000fe4000fffe0ff */
[----:B------:R-:W-:Y:S02]  /*17c0*/  USHF.R.U32.HI UR15, URZ, UR10, UR6 ;  /* 0x0000000aff0f7299 */ /* 0x000fe40008011606 */
[----:B------:R-:W-:Y:S01]  /*17d0*/  USEL UR18, UR41, UR26, !UP0 ;  /* 0x0000001a29127287 */ /* 0x000fe2000c000000 */
[----:B------:R-:W-:Y:S01]  /*17e0*/  UMOV UR6, UR19 ;  /* 0x0000001300067c82 */ /* 0x000fe20008000000 */
[----:B------:R-:W-:-:S02]  /*17f0*/  USEL UR16, UR38, UR9, !UP0 ;  /* 0x0000000926107287 */ /* 0x000fc4000c000000 */
[----:B------:R-:W-:Y:S02]  /*1800*/  USHF.R.U32.HI UR14, URZ, UR10, UR6 ;  /* 0x0000000aff0e7299 */ /* 0x000fe40008011606 */
[----:B------:R-:W-:Y:S01]  /*1810*/  USEL UR17, UR40, UR12, !UP0 ;  /* 0x0000000c28117287 */ /* 0x000fe2000c000000 */
[----:B------:R-:W-:Y:S01]  /*1820*/  UMOV UR6, UR21 ;  /* 0x0000001500067c82 */ /* 0x000fe20008000000 */
[----:B------:R-:W-:Y:S02]  /*1830*/  USEL UR15, UR37, UR15, !UP0 ;  /* 0x0000000f250f7287 */ /* 0x000fe4000c000000 */
[----:B------:R-:W-:Y:S02]  /*1840*/  USHF.R.U32.HI UR7, URZ, UR10, UR6 ;  /* 0x0000000aff077299 */ /* 0x000fe40008011606 */
[----:B------:R-:W-:Y:S01]  /*1850*/  USEL UR14, UR36, UR14, !UP0 ;  /* 0x0000000e240e7287 */ /* 0x000fe2000c000000 */
[----:B------:R-:W-:Y:S01]  /*1860*/  UMOV UR6, UR23 ;  /* 0x0000001700067c82 */ /* 0x000fe20008000000 */
[----:B--2---:R-:W-:-:S02]  /*1870*/  UIMAD.WIDE.U32 UR20, UR17, UR4, URZ ;  /* 0x00000004111472a5 */ /* 0x004fc4000f8e00ff */
[----:B------:R-:W-:Y:S02]  /*1880*/  USHF.R.U32.HI UR19, URZ, UR10, UR6 ;  /* 0x0000000aff137299 */ /* 0x000fe40008011606 */
[----:B------:R-:W-:Y:S01]  /*1890*/  UIMAD.WIDE.U32 UR22, UR16, UR4, URZ ;  /* 0x00000004101672a5 */ /* 0x000fe2000f8e00ff */
[----:B------:R-:W-:Y:S01]  /*18a0*/  UMOV UR6, UR25 ;  /* 0x0000001900067c82 */ /* 0x000fe20008000000 */
[----:B------:R-:W-:Y:S02]  /*18b0*/  USEL UR19, UR63, UR19, !UP0 ;  /* 0x000000133f137287 */ /* 0x000fe4000c000000 */
[----:B------:R-:W-:Y:S02]  /*18c0*/  USHF.R.U32.HI UR6, URZ, UR10, UR6 ;  /* 0x0000000aff067299 */ /* 0x000fe40008011606 */
[----:B------:R-:W-:Y:S02]  /*18d0*/  USEL UR10, UR35, UR7, !UP0 ;  /* 0x00000007230a7287 */ /* 0x000fe4000c000000 */
[----:B------:R-:W-:-:S02]  /*18e0*/  USEL UR9, UR42, UR6, !UP0 ;  /* 0x000000062a097287 */ /* 0x000fc4000c000000 */
[----:B------:R-:W-:Y:S02]  /*18f0*/  UIMAD.WIDE.U32 UR6, UR18, UR4, URZ ;  /* 0x00000004120672a5 */ /* 0x000fe4000f8e00ff */
[----:B------:R-:W-:Y:S02]  /*1900*/  UIMAD.WIDE.U32 UR12, UR19, UR4, URZ ;  /* 0x00000004130c72a5 */ /* 0x000fe4000f8e00ff */
[----:B------:R-:W-:Y:S02]  /*1910*/  UIMAD.WIDE.U32 UR24, UR15, UR4, URZ ;  /* 0x000000040f1872a5 */ /* 0x000fe4000f8e00ff */
[----:B------:R-:W-:Y:S02]  /*1920*/  UIMAD.WIDE.U32 UR26, UR14, UR4, URZ ;  /* 0x000000040e1a72a5 */ /* 0x000fe4000f8e00ff */
[----:B------:R-:W-:Y:S02]  /*1930*/  UIMAD.WIDE.U32 UR30, UR10, UR4, URZ ;  /* 0x000000040a1e72a5 */ /* 0x000fe4000f8e00ff */
[----:B------:R-:W-:Y:S01]  /*1940*/  UIMAD.WIDE.U32 UR28, UR9, UR4, URZ ;  /* 0x00000004091c72a5 */ /* 0x000fe2000f8e00ff */
[----:B------:R-:W-:-:S02]  /*1950*/  UMOV UR12, UR13 ;  /* 0x0000000d000c7c82 */ /* 0x000fc40008000000 */
[----:B------:R-:W-:Y:S01]  /*1960*/  UMOV UR4, UR7 ;  /* 0x0000000700047c82 */ /* 0x000fe20008000000 */
[----:B------:R-:W-:Y:S02]  /*1970*/  USHF.R.U32.HI UR34, URZ, UR5, UR12 ;  /* 0x00000005ff227299 */ /* 0x000fe4000801160c */
[----:B------:R-:W-:Y:S01]  /*1980*/  USHF.R.U32.HI UR33, URZ, UR5, UR4 ;  /* 0x00000005ff217299 */ /* 0x000fe20008011604 */
[----:B------:R-:W2:Y:S02]  /*1990*/  LDCU.64 UR12, c[0x0][0x4b0] ;  /* 0x00009600ff0c77ac */ /* 0x000ea40008000a00 */
[----:B------:R-:W-:Y:S01]  /*19a0*/  UMOV UR4, UR21 ;  /* 0x0000001500047c82 */ /* 0x000fe20008000000 */
[----:B------:R-:W2:Y:S01]  /*19b0*/  LDCU.64 UR6, c[0x0][0x4d0] ;  /* 0x00009a00ff0677ac */ /* 0x000ea20008000a00 */
[----:B------:R-:W-:Y:S02]  /*19c0*/  USHF.R.U32.HI UR32, URZ, UR5, UR4 ;  /* 0x00000005ff207299 */ /* 0x000fe40008011604 */
[----:B------:R-:W-:Y:S01]  /*19d0*/  UISETP.NE.AND UP0, UPT, UR11, 0x1, UPT ;  /* 0x000000010b00788c */ /* 0x000fe2000bf05270 */
[----:B------:R-:W-:Y:S01]  /*19e0*/  UMOV UR4, UR23 ;  /* 0x0000001700047c82 */ /* 0x000fe20008000000 */
[----:B------:R-:W-:-:S02]  /*19f0*/  UIADD3 UR24, UPT, UPT, -UR18, URZ, URZ ;  /* 0x000000ff12187290 */ /* 0x000fc4000fffe1ff */
[----:B------:R-:W-:Y:S02]  /*1a00*/  USHF.R.U32.HI UR77, URZ, UR5, UR4 ;  /* 0x00000005ff4d7299 */ /* 0x000fe40008011604 */
[----:B------:R-:W-:Y:S01]  /*1a10*/  UIADD3 UR23, UPT, UPT, -UR17, URZ, URZ ;  /* 0x000000ff11177290 */ /* 0x000fe2000fffe1ff */
[----:B------:R-:W-:Y:S01]  /*1a20*/  UMOV UR4, UR25 ;  /* 0x0000001900047c82 */ /* 0x000fe20008000000 */
[----:B------:R-:W-:Y:S02]  /*1a30*/  UIADD3 UR22, UPT, UPT, -UR16, URZ, URZ ;  /* 0x000000ff10167290 */ /* 0x000fe4000fffe1ff */
[----:B------:R-:W-:Y:S02]  /*1a40*/  USHF.R.U32.HI UR69, URZ, UR5, UR4 ;  /* 0x00000005ff457299 */ /* 0x000fe40008011604 */
[----:B------:R-:W-:Y:S01]  /*1a50*/  UIADD3 UR21, UPT, UPT, -UR15, URZ, URZ ;  /* 0x000000ff0f157290 */ /* 0x000fe2000fffe1ff */
[----:B------:R-:W-:Y:S01]  /*1a60*/  UMOV UR4, UR27 ;  /* 0x0000001b00047c82 */ /* 0x000fe20008000000 */
[----:B------:R-:W-:-:S02]  /*1a70*/  UIADD3 UR20, UPT, UPT, -UR14, URZ, URZ ;  /* 0x000000ff0e147290 */ /* 0x000fc4000fffe1ff */
[----:B------:R-:W-:Y:S02]  /*1a80*/  USHF.R.U32.HI UR53, URZ, UR5, UR4 ;  /* 0x00000005ff357299 */ /* 0x000fe40008011604 */
[----:B------:R-:W-:Y:S01]  /*1a90*/  UIADD3 UR25, UPT, UPT, -UR19, URZ, URZ ;  /* 0x000000ff13197290 */ /* 0x000fe2000fffe1ff */
[----:B------:R-:W-:Y:S01]  /*1aa0*/  UMOV UR4, UR31 ;  /* 0x0000001f00047c82 */ /* 0x000fe20008000000 */
[----:B------:R-:W-:Y:S02]  /*1ab0*/  USEL UR50, UR19, UR34, !UP0 ;  /* 0x0000002213327287 */ /* 0x000fe4000c000000 */
[----:B------:R-:W-:Y:S02]  /*1ac0*/  USHF.R.U32.HI UR45, URZ, UR5, UR4 ;  /* 0x00000005ff2d7299 */ /* 0x000fe40008011604 */
[----:B------:R-:W-:Y:S01]  /*1ad0*/  USEL UR49, UR18, UR33, !UP0 ;  /* 0x0000002112317287 */ /* 0x000fe2000c000000 */
[----:B------:R-:W-:Y:S01]  /*1ae0*/  UMOV UR4, UR29 ;  /* 0x0000001d00047c82 */ /* 0x000fe20008000000 */
[----:B------:R-:W-:Y:S01]  /*1af0*/  USEL UR44, UR17, UR32, !UP0 ;  /* 0x00000020112c7287 */ /* 0x000fe2000c000000 */
[----:B------:R-:W-:Y:S01]  /*1b00*/  IMAD.U32 R13, RZ, RZ, UR50 ;  /* 0x00000032ff0d7e24 */ /* 0x000fe2000f8e00ff */
[----:B------:R-:W-:-:S02]  /*1b10*/  USHF.R.U32.HI UR29, URZ, UR5, UR4 ;  /* 0x00000005ff1d7299 */ /* 0x000fc40008011604 */
[----:B------:R-:W-:Y:S01]  /*1b20*/  MOV R10, UR49 ;  /* 0x00000031000a7c02 */ /* 0x000fe20008000f00 */
[----:B------:R-:W-:Y:S02]  /*1b30*/  UIADD3 UR5, UPT, UPT, -UR10, URZ, URZ ;  /* 0x000000ff0a057290 */ /* 0x000fe4000fffe1ff */
[----:B------:R-:W-:Y:S01]  /*1b40*/  UIADD3 UR4, UPT, UPT, -UR9, URZ, URZ ;  /* 0x000000ff09047290 */ /* 0x000fe2000fffe1ff */
[----:B------:R-:W-:Y:S01]  /*1b50*/  IMAD.U32 R7, RZ, RZ, UR44 ;  /* 0x0000002cff077e24 */ /* 0x000fe2000f8e00ff */
[----:B------:R-:W-:Y:S02]  /*1b60*/  USEL UR77, UR16, UR77, !UP0 ;  /* 0x0000004d104d7287 */ /* 0x000fe4000c000000 */
[----:B------:R-:W-:Y:S02]  /*1b70*/  USEL UR69, UR15, UR69, !UP0 ;  /* 0x000000450f457287 */ /* 0x000fe4000c000000 */
[----:B------:R-:W-:Y:S02]  /*1b80*/  USEL UR53, UR14, UR53, !UP0 ;  /* 0x000000350e357287 */ /* 0x000fe4000c000000 */
[----:B------:R-:W-:-:S02]  /*1b90*/  USEL UR45, UR10, UR45, !UP0 ;  /* 0x0000002d0a2d7287 */ /* 0x000fc4000c000000 */
[----:B------:R-:W-:Y:S02]  /*1ba0*/  USEL UR29, UR9, UR29, !UP0 ;  /* 0x0000001d091d7287 */ /* 0x000fe4000c000000 */
[----:B------:R-:W-:Y:S02]  /*1bb0*/  UIMAD UR41, UR8, UR24, UR41 ;  /* 0x00000018082972a4 */ /* 0x000fe4000f8e0229 */
[----:B------:R-:W-:Y:S02]  /*1bc0*/  UIMAD UR40, UR8, UR23, UR40 ;  /* 0x00000017082872a4 */ /* 0x000fe4000f8e0228 */
[----:B------:R-:W-:Y:S02]  /*1bd0*/  UIMAD UR75, UR8, UR22, UR38 ;  /* 0x00000016084b72a4 */ /* 0x000fe4000f8e0226 */
[----:B------:R-:W-:Y:S02]  /*1be0*/  UIMAD UR67, UR8, UR21, UR37 ;  /* 0x00000015084372a4 */ /* 0x000fe4000f8e0225 */
[----:B------:R-:W-:-:S02]  /*1bf0*/  UIMAD UR51, UR8, UR20, UR36 ;  /* 0x00000014083372a4 */ /* 0x000fc4000f8e0224 */
[----:B------:R-:W-:Y:S02]  /*1c00*/  UIMAD UR43, UR8, UR5, UR35 ;  /* 0x00000005082b72a4 */ /* 0x000fe4000f8e0223 */
[----:B------:R-:W-:Y:S02]  /*1c10*/  UIMAD UR25, UR8, UR25, UR63 ;  /* 0x00000019081972a4 */ /* 0x000fe4000f8e023f */
[----:B------:R-:W-:Y:S02]  /*1c20*/  UIMAD UR27, UR8, UR4, UR42 ;  /* 0x00000004081b72a4 */ /* 0x000fe4000f8e022a */
[----:B------:R-:W-:Y:S02]  /*1c30*/  UIADD3 UR24, UPT, UPT, -UR50, URZ, URZ ;  /* 0x000000ff32187290 */ /* 0x000fe4000fffe1ff */
[----:B------:R-:W-:Y:S02]  /*1c40*/  UIADD3 UR23, UPT, UPT, -UR49, URZ, URZ ;  /* 0x000000ff31177290 */ /* 0x000fe4000fffe1ff */
[----:B------:R-:W-:-:S02]  /*1c50*/  UIADD3 UR22, UPT, UPT, -UR44, URZ, URZ ;  /* 0x000000ff2c167290 */ /* 0x000fc4000fffe1ff */
[----:B------:R-:W-:Y:S02]  /*1c60*/  UIADD3 UR21, UPT, UPT, -UR77, URZ, URZ ;  /* 0x000000ff4d157290 */ /* 0x000fe4000fffe1ff */
[----:B------:R-:W-:Y:S02]  /*1c70*/  UIADD3 UR20, UPT, UPT, -UR69, URZ, URZ ;  /* 0x000000ff45147290 */ /* 0x000fe4000fffe1ff */
[----:B------:R-:W-:Y:S02]  /*1c80*/  UIADD3 UR8, UPT, UPT, -UR53, URZ, URZ ;  /* 0x000000ff35087290 */ /* 0x000fe4000fffe1ff */
[----:B------:R-:W-:Y:S02]  /*1c90*/  UIADD3 UR5, UPT, UPT, -UR45, URZ, URZ ;  /* 0x000000ff2d057290 */ /* 0x000fe4000fffe1ff */
[----:B------:R-:W-:Y:S02]  /*1ca0*/  UIADD3 UR4, UPT, UPT, -UR29, URZ, URZ ;  /* 0x000000ff1d047290 */ /* 0x000fe4000fffe1ff */
[----:B------:R-:W-:-:S02]  /*1cb0*/  UIMAD UR24, UR11, UR24, UR19 ;  /* 0x000000180b1872a4 */ /* 0x000fc4000f8e0213 */
[----:B------:R-:W-:Y:S02]  /*1cc0*/  UIMAD UR23, UR11, UR23, UR18 ;  /* 0x000000170b1772a4 */ /* 0x000fe4000f8e0212 */
[----:B------:R-:W-:Y:S02]  /*1cd0*/  UIMAD UR22, UR11, UR22, UR17 ;  /* 0x000000160b1672a4 */ /* 0x000fe4000f8e0211 */
[----:B------:R-:W-:Y:S02]  /*1ce0*/  UIMAD UR21, UR11, UR21, UR16 ;  /* 0x000000150b1572a4 */ /* 0x000fe4000f8e0210 */
[----:B------:R-:W-:Y:S02]  /*1cf0*/  UIMAD UR20, UR11, UR20, UR15 ;  /* 0x000000140b1472a4 */ /* 0x000fe4000f8e020f */
[----:B------:R-:W-:Y:S02]  /*1d00*/  UIMAD UR8, UR11, UR8, UR14 ;  /* 0x000000080b0872a4 */ /* 0x000fe4000f8e020e */
[----:B------:R-:W-:-:S02]  /*1d10*/  UIMAD UR44, UR11, UR5, UR10 ;  /* 0x000000050b2c72a4 */ /* 0x000fc4000f8e020a */
[----:B------:R-:W-:Y:S02]  /*1d20*/  UIMAD UR28, UR11, UR4, UR9 ;  /* 0x000000040b1c72a4 */ /* 0x000fe4000f8e0209 */
[----:B--2---:R-:W-:Y:S02]  /*1d30*/  UIMAD UR11, UR41, UR12, UR6 ;  /* 0x0000000c290b72a4 */ /* 0x004fe4000f8e0206 */
[----:B------:R-:W-:Y:S02]  /*1d40*/  UIMAD UR9, UR40, UR12, UR6 ;  /* 0x0000000c280972a4 */ /* 0x000fe4000f8e0206 */
[----:B------:R-:W-:Y:S02]  /*1d50*/  UIMAD UR16, UR25, UR12, UR6 ;  /* 0x0000000c191072a4 */ /* 0x000fe4000f8e0206 */
[----:B------:R-:W-:Y:S01]  /*1d60*/  UIMAD UR75, UR75, UR12, UR6 ;  /* 0x0000000c4b4b72a4 */ /* 0x000fe2000f8e0206 */
[----:B------:R-:W-:Y:S01]  /*1d70*/  IMAD.U32 R9, RZ, RZ, UR11 ;  /* 0x0000000bff097e24 */ /* 0x000fe2000f8e00ff */
[----:B------:R-:W-:Y:S01]  /*1d80*/  UIMAD UR67, UR67, UR12, UR6 ;  /* 0x0000000c434372a4 */ /* 0x000fe2000f8e0206 */
[----:B------:R-:W-:Y:S01]  /*1d90*/  MOV R6, UR9 ;  /* 0x0000000900067c02 */ /* 0x000fe20008000f00 */
[----:B------:R-:W-:Y:S01]  /*1da0*/  UIMAD UR51, UR51, UR12, UR6 ;  /* 0x0000000c333372a4 */ /* 0x000fe2000f8e0206 */
[----:B------:R-:W-:Y:S01]  /*1db0*/  MOV R12, UR16 ;  /* 0x00000010000c7c02 */ /* 0x000fe20008000f00 */
[----:B------:R-:W-:-:S02]  /*1dc0*/  UIMAD UR43, UR43, UR12, UR6 ;  /* 0x0000000c2b2b72a4 */ /* 0x000fc4000f8e0206 */
[----:B------:R-:W-:Y:S02]  /*1dd0*/  UIMAD UR27, UR27, UR12, UR6 ;  /* 0x0000000c1b1b72a4 */ /* 0x000fe4000f8e0206 */
[----:B------:R-:W-:Y:S02]  /*1de0*/  UIMAD UR6, UR22, UR13, UR7 ;  /* 0x0000000d160672a4 */ /* 0x000fe4000f8e0207 */
[----:B------:R-:W-:Y:S02]  /*1df0*/  UIMAD UR11, UR24, UR13, UR7 ;  /* 0x0000000d180b72a4 */ /* 0x000fe4000f8e0207 */
[----:B------:R-:W-:Y:S02]  /*1e00*/  UIMAD UR9, UR23, UR13, UR7 ;  /* 0x0000000d170972a4 */ /* 0x000fe4000f8e0207 */
[----:B------:R-:W-:Y:S01]  /*1e10*/  UIMAD UR76, UR21, UR13, UR7 ;  /* 0x0000000d154c72a4 */ /* 0x000fe2000f8e0207 */
[----:B------:R-:W-:Y:S01]  /*1e20*/  IMAD.U32 R5, RZ, RZ, UR6 ;  /* 0x00000006ff057e24 */ /* 0x000fe2000f8e00ff */
[----:B------:R-:W-:Y:S01]  /*1e30*/  UIMAD UR68, UR20, UR13, UR7 ;  /* 0x0000000d144472a4 */ /* 0x000fe2000f8e0207 */
[----:B------:R-:W-:Y:S01]  /*1e40*/  IMAD.U32 R11, RZ, RZ, UR11 ;  /* 0x0000000bff0b7e24 */ /* 0x000fe2000f8e00ff */
[----:B------:R-:W-:Y:S01]  /*1e50*/  UIMAD UR52, UR8, UR13, UR7 ;  /* 0x0000000d083472a4 */ /* 0x000fe2000f8e0207 */
[----:B------:R-:W-:Y:S01]  /*1e60*/  MOV R8, UR9 ;  /* 0x0000000900087c02 */ /* 0x000fe20008000f00 */
[----:B------:R-:W-:-:S02]  /*1e70*/  UIMAD UR44, UR44, UR13, UR7 ;  /* 0x0000000d2c2c72a4 */ /* 0x000fc4000f8e0207 */
[----:B------:R-:W-:Y:S01]  /*1e80*/  UIMAD UR28, UR28, UR13, UR7 ;  /* 0x0000000d1c1c72a4 */ /* 0x000fe2000f8e0207 */
[----:B------:R-:W-:Y:S02]  /*1e90*/  UMOV UR6, URZ ;  /* 0x000000ff00067c82 */ /* 0x000fe40008000000 */
[----:B------:R-:W-:Y:S01]  /*1ea0*/  UMOV UR7, URZ ;  /* 0x000000ff00077c82 */ /* 0x000fe20008000000 */
[----:B------:R-:W-:Y:S01]  /*1eb0*/  MOV R2, UR6 ;  /* 0x0000000600027c02 */ /* 0x000fe20008000f00 */
[----:B------:R-:W-:Y:S01]  /*1ec0*/  IMAD.U32 R0, RZ, RZ, UR7 ;  /* 0x00000007ff007e24 */ /* 0x000fe2000f8e00ff */
[----:B------:R-:W2:Y:S01]  /*1ed0*/  LDCU.64 UR14, c[0x0][0x4b8] ;  /* 0x00009700ff0e77ac */ /* 0x000ea20008000a00 */
[----:B------:R-:W4:Y:S01]  /*1ee0*/  LDCU.64 UR4, c[0x0][0x4d8] ;  /* 0x00009b00ff0477ac */ /* 0x000f220008000a00 */
[----:B------:R-:W-:Y:S01]  /*1ef0*/  UIADD3 UR10, UPT, UPT, UR46, 0x20, URZ ;  /* 0x000000202e0a7890 */ /* 0x000fe2000fffe0ff */
[----:B------:R-:W-:Y:S01]  /*1f00*/  UMOV UR8, UR55 ;  /* 0x0000003700087c82 */ /* 0x000fe20008000000 */
[----:B------:R-:W-:-:S10]  /*1f10*/  UMOV UR38, URZ ;  /* 0x000000ff00267c82 */ /* 0x000fd40008000000 */
.L_x_22:
[----:B------:R-:W-:Y:S01]  /*1f20*/  @!P2 MOV R22, 0x8000 ;  /* 0x000080000016a802 */ /* 0x000fe20000000f00 */
[----:B------:R-:W-:Y:S06]  /*1f30*/  ULEA UR6, UR8, UR62, 0x3 ;  /* 0x0000003e08067291 */ /* 0x000fec000f8e18ff */
[----:B------:R-:W-:Y:S01]  /*1f40*/  MOV R4, UR6 ;  /* 0x0000000600047c02 */ /* 0x000fe20008000f00 */
[----:B---3--:R-:W-:Y:S06]  /*1f50*/  @P0 BRA `(.L_x_18) ;  /* 0x0000000000140947 */ /* 0x008fec0003800000 */
[----:B------:R-:W-:Y:S01]  /*1f60*/  R2UR UR6, R4 ;  /* 0x00000000040672ca */ /* 0x000fe200000e0000 */
[----:B------:R-:W-:Y:S05]  /*1f70*/  IMAD.U32 R21, RZ, RZ, UR47 ;  /* 0x0000002fff157e24 */ /* 0x000fea000f8e00ff */
[----:B-----5:R-:W-:Y:S07]  /*1f80*/  SHF.L.U32 R24, R21, 0x1f, RZ ;  /* 0x0000001f15187819 */ /* 0x020fee00000006ff */
[----:B------:R-:W3:Y:S02]  /*1f90*/  SYNCS.PHASECHK.TRANS64.TRYWAIT P0, [UR6+0x30], R24 ;  /* 0x00003018ff0075a7 */ /* 0x000ee40008001106 */
[----:B---3--:R-:W-:Y:S05]  /*1fa0*/  @!P0 BRA `(.L_x_19) ;  /* 0x0000007800dc8947 */ /* 0x008fea0003800000 */
.L_x_18:
[----:B------:R-:W-:Y:S01]  /*1fb0*/  R2UR UR6, R4 ;  /* 0x00000000040672ca */ /* 0x000fe200000e0000 */
[----:B------:R-:W-:Y:S11]  /*1fc0*/  BSSY.RECONVERGENT B0, `(.L_x_20) ;  /* 0x0000005000007945 */ /* 0x000ff60003800200 */
[----:B------:R-:W-:Y:S01]  /*1fd0*/  @!UPT UIADD3 URZ, UPT, UPT, URZ, URZ, URZ ;  /* 0x000000fffffff290 */ /* 0x000fe2000fffe0ff */
[----:B------:R1:W-:Y:S01]  /*1fe0*/  @!P2 SYNCS.ARRIVE.TRANS64 RZ, [UR6], R22 ;  /* 0x00000016ffffa9a7 */ /* 0x0003e20008000006 */
[----:B------:R-:W-:Y:S05]  /*1ff0*/  @P3 BRA `(.L_x_21) ;  /* 0x0000000000043947 */ /* 0x000fea0003800000 */
[----:B-12-4-:R-:W-:Y:S05]  /*2000*/  BPT.TRAP 0x1 ;  /* 0x000000040000795c */ /* 0x016fea0000300000 */
.L_x_21:
[----:B-12-4-:R-:W-:Y:S05]  /*2010*/  BSYNC.RECONVERGENT B0 ;  /* 0x0000000000007941 */ /* 0x016fea0003800200 */
.L_x_20:
[----:B------:R-:W1:Y:S01]  /*2020*/  LDCU.64 UR20, c[0x0][0x348] ;  /* 0x00006900ff1477ac */ /* 0x000e620008000a00 */
[----:B------:R-:W-:Y:S02]  /*2030*/  R2UR UR13, R0 ;  /* 0x00000000000d72ca */ /* 0x000fe400000e0000 */
[----:B------:R-:W-:Y:S01]  /*2040*/  R2UR UR6, R4 ;  /* 0x00000000040672ca */ /* 0x000fe200000e0000 */
[----:B------:R-:W-:Y:S01]  /*2050*/  UIADD3 UR9, UPT, UPT, UR8, 0x1, URZ ;  /* 0x0000000108097890 */ /* 0x000fe2000fffe0ff */
[----:B------:R-:W-:Y:S01]  /*2060*/  R2UR UR12, R2 ;  /* 0x00000000020c72ca */ /* 0x000fe200000e0000 */
[----:B------:R-:W-:Y:S01]  /*2070*/  USHF.L.U32 UR26, UR38, 0x6, URZ ;  /* 0x00000006261a7899 */ /* 0x000fe200080006ff */
[----:B------:R-:W-:Y:S01]  /*2080*/  MOV.SPILL R23, UR29 ;  /* 0x0000001d00177c02 */ /* 0x000fe20009000f00 */
[----:B------:R-:W-:Y:S01]  /*2090*/  UISETP.NE.AND UP0, UPT, UR9, 0x6, UPT ;  /* 0x000000060900788c */ /* 0x000fe2000bf05270 */
[----:B------:R-:W-:Y:S01]  /*20a0*/  MOV.SPILL R22, UR28 ;  /* 0x0000001c00167c02 */ /* 0x000fe20009000f00 */
[----:B------:R-:W-:Y:S01]  /*20b0*/  ULEA UR8, UR8, UR62, 0xe ;  /* 0x0000003e08087291 */ /* 0x000fe2000f8e70ff */
[----:B---3--:R-:W-:Y:S01]  /*20c0*/  MOV.SPILL R21, UR27 ;  /* 0x0000001b00157c02 */ /* 0x008fe20009000f00 */
[----:B------:R-:W-:Y:S01]  /*20d0*/  USEL UR11, URZ, 0x1, UP0 ;  /* 0x00000001ff0b7887 */ /* 0x000fe20008000000 */
[----:B------:R-:W-:Y:S01]  /*20e0*/  R2UR UR29, R7 ;  /* 0x00000000071d72ca */ /* 0x000fe200000e0000 */
[----:B------:R-:W-:Y:S01]  /*20f0*/  UIMAD UR7, UR13, UR14, UR4 ;  /* 0x0000000e0d0772a4 */ /* 0x000fe2000f8e0204 */
[----:B------:R-:W-:Y:S01]  /*2100*/  R2UR UR27, R6 ;  /* 0x00000000061b72ca */ /* 0x000fe200000e0000 */
[----:B------:R-:W-:Y:S01]  /*2110*/  ULOP3.LUT UR47, UR47, UR11, URZ, 0x3c, !UPT ;  /* 0x0000000b2f2f7292 */ /* 0x000fe2000f8e3cff */
[----:B------:R-:W-:Y:S01]  /*2120*/  R2UR UR28, R5 ;  /* 0x00000000051c72ca */ /* 0x000fe200000e0000 */
[----:B-1----:R-:W-:Y:S01]  /*2130*/  UIADD3 UR22, UP1, UPT, UR20, 0x80, URZ ;  /* 0x0000008014167890 */ /* 0x002fe2000ff3e0ff */
[----:B------:R-:W-:Y:S01]  /*2140*/  R2UR UR35, R12 ;  /* 0x000000000c2372ca */ /* 0x000fe200000e0000 */
[----:B------:R-:W-:Y:S01]  /*2150*/  USEL UR55, UR9, URZ, UP0 ;  /* 0x000000ff09377287 */ /* 0x000fe20008000000 */
[----:B------:R-:W-:Y:S01]  /*2160*/  R2UR UR36, R11 ;  /* 0x000000000b2472ca */ /* 0x000fe200000e0000 */
[----:B------:R-:W-:Y:S01]  /*2170*/  UMOV UR33, UR6 ;  /* 0x0000000600217c82 */ /* 0x000fe20008000000 */
[----:B------:R-:W-:Y:S01]  /*2180*/  UMOV UR65, UR6 ;  /* 0x0000000600417c82 */ /* 0x000fe20008000000 */
[----:B------:R-:W-:Y:S01]  /*2190*/  UMOV UR57, UR6 ;  /* 0x0000000600397c82 */ /* 0x000fe20008000000 */
[----:B------:R-:W-:Y:S01]  /*21a0*/  UMOV UR17, UR6 ;  /* 0x0000000600117c82 */ /* 0x000fe20008000000 */
[----:B------:R-:W-:Y:S01]  /*21b0*/  UMOV UR25, UR6 ;  /* 0x0000000600197c82 */ /* 0x000fe20008000000 */
[----:B------:R-:W-:Y:S01]  /*21c0*/  UIMAD UR6, UR12, UR15, UR5 ;  /* 0x0000000f0c0672a4 */ /* 0x000fe2000f8e0205 */
[----:B------:R-:W-:Y:S01]  /*21d0*/  MOV.SPILL R32, UR29 ;  /* 0x0000001d00207c02 */ /* 0x000fe20009000f00 */
[----:B------:R-:W-:Y:S01]  /*21e0*/  UMOV UR19, UR27 ;  /* 0x0000001b00137c82 */ /* 0x000fe20008000000 */
[----:B------:R-:W-:Y:S01]  /*21f0*/  MOV.SPILL R29, UR25 ;  /* 0x00000019001d7c02 */ /* 0x000fe20009000f00 */
[----:B------:R-:W-:Y:S01]  /*2200*/  UPRMT UR6, UR7, 0x40, UR6 ;  /* 0x0000004007067896 */ /* 0x000fe20008000006 */
[----:B------:R-:W-:Y:S01]  /*2210*/  MOV.SPILL R31, UR28 ;  /* 0x0000001c001f7c02 */ /* 0x000fe20009000f00 */
[----:B------:R-:W-:Y:S01]  /*2220*/  UIADD3.X UR23, UPT, UPT, URZ, UR21, URZ, UP1, !UPT ;  /* 0x00000015ff177290 */ /* 0x000fe20008ffe4ff */
[----:B------:R-:W-:Y:S01]  /*2230*/  MOV.SPILL R30, UR27 ;  /* 0x0000001b001e7c02 */ /* 0x000fe20009000f00 */
[----:B------:R-:W-:Y:S01]  /*2240*/  ULEA UR9, UR55, UR62, 0x3 ;  /* 0x0000003e37097291 */ /* 0x000fe2000f8e18ff */
[----:B------:R-:W-:Y:S01]  /*2250*/  R2UR UR25, R4 ;  /* 0x00000000041972ca */ /* 0x000fe200000e0000 */
[----:B------:R-:W-:Y:S01]  /*2260*/  UIADD3 UR24, UPT, UPT, UR8, 0x6800, URZ ;  /* 0x0000680008187890 */ /* 0x000fe2000fffe0ff */
[----:B------:R-:W-:Y:S01]  /*2270*/  R2UR UR29, R13 ;  /* 0x000000000d1d72ca */ /* 0x000fe200000e0000 */
[----:B------:R-:W-:Y:S01]  /*2280*/  UPRMT UR6, UR6, 0x5410, URZ ;  /* 0x0000541006067896 */ /* 0x000fe200080000ff */
[----:B------:R-:W-:Y:S01]  /*2290*/  R2UR UR27, R12 ;  /* 0x000000000c1b72ca */ /* 0x000fe200000e0000 */
[----:B------:R-:W-:Y:S01]  /*22a0*/  IMAD.U32 R4, RZ, RZ, UR47 ;  /* 0x0000002fff047e24 */ /* 0x000fe2000f8e00ff */
[----:B------:R-:W-:Y:S01]  /*22b0*/  R2UR UR28, R11 ;  /* 0x000000000b1c72ca */ /* 0x000fe200000e0000 */
[----:B------:R-:W-:Y:S01]  /*22c0*/  UIADD3 UR34, UPT, UPT, UR26, 0x20, URZ ;  /* 0x000000201a227890 */ /* 0x000fe2000fffe0ff */
[----:B------:R-:W-:Y:S01]  /*22d0*/  R2UR UR37, R13 ;  /* 0x000000000d2572ca */ /* 0x000fe200000e0000 */
[----:B------:R-:W-:Y:S01]  /*22e0*/  UIADD3 UR32, UPT, UPT, UR8, 0x6c00, URZ ;  /* 0x00006c0008207890 */ /* 0x000fe2000fffe0ff */
[----:B------:R-:W-:Y:S01]  /*22f0*/  SHF.L.U32 R33, R4, 0x1f, RZ ;  /* 0x0000001f04217819 */ /* 0x000fe200000006ff */
[----:B------:R-:W-:Y:S01]  /*2300*/  UIADD3 UR64, UPT, UPT, UR8, 0x7000, URZ ;  /* 0x0000700008407890 */ /* 0x000fe2000fffe0ff */
[----:B------:R-:W-:Y:S01]  /*2310*/  MOV.SPILL R26, UR69 ;  /* 0x00000045001a7c02 */ /* 0x000fe20009000f00 */
[----:B------:R-:W-:Y:S01]  /*2320*/  UMOV UR11, UR26 ;  /* 0x0000001a000b7c82 */ /* 0x000fe20008000000 */
[----:B------:R1:W2:Y:S01]  /*2330*/  SYNCS.PHASECHK.TRANS64.TRYWAIT P0, [UR9+0x30], R33 ;  /* 0x00003021ff0075a7 */ /* 0x0002a20008001109 */
[----:B------:R-:W-:Y:S01]  /*2340*/  UMOV UR9, UR25 ;  /* 0x0000001900097c82 */ /* 0x000fe20008000000 */
[----:B------:R-:W-:Y:S01]  /*2350*/  UMOV UR74, UR11 ;  /* 0x0000000b004a7c82 */ /* 0x000fe20008000000 */
[----:B------:R-:W-:Y:S01]  /*2360*/  UMOV UR73, UR9 ;  /* 0x0000000900497c82 */ /* 0x000fe20008000000 */
[----:B------:R-:W-:Y:S01]  /*2370*/  R2UR UR69, R10 ;  /* 0x000000000a4572ca */ /* 0x000fe200000e0000 */
[----:B------:R3:W-:Y:S01]  /*2380*/  UTMALDG.4D.IM2COL [UR24], [UR22], UR6 ;  /* 0x00000018160073b4 */ /* 0x0007e20008058006 */
[----:B------:R-:W-:Y:S01]  /*2390*/  MOV.SPILL R25, UR68 ;  /* 0x0000004400197c02 */ /* 0x000fe20009000f00 */
[----:B------:R-:W-:Y:S01]  /*23a0*/  UMOV UR66, UR11 ;  /* 0x0000000b00427c82 */ /* 0x000fe20008000000 */
[----:B-----5:R-:W-:Y:S01]  /*23b0*/  MOV.SPILL R24, UR67 ;  /* 0x0000004300187c02 */ /* 0x020fe20009000f00 */
[----:B------:R-:W-:Y:S01]  /*23c0*/  UIADD3 UR56, UPT, UPT, UR8, 0x7400, URZ ;  /* 0x0000740008387890 */ /* 0x000fe2000fffe0ff */
[----:B------:R-:W-:Y:S01]  /*23d0*/  R2UR UR67, R9 ;  /* 0x00000000094372ca */ /* 0x000fe200000e0000 */
[----:B------:R-:W-:Y:S01]  /*23e0*/  UMOV UR58, UR34 ;  /* 0x00000022003a7c82 */ /* 0x000fe20008000000 */
[----:B------:R-:W-:Y:S01]  /*23f0*/  R2UR UR68, R8 ;  /* 0x00000000084472ca */ /* 0x000fe200000e0000 */
[----:B------:R4:W-:Y:S01]  /*2400*/  UTMALDG.4D.IM2COL [UR32], [UR22], UR6 ;  /* 0x00000020160073b4 */ /* 0x0009e20008058006 */
[----:B------:R-:W-:Y:S01]  /*2410*/  UIADD3 UR16, UPT, UPT, UR8, 0x7c00, URZ ;  /* 0x00007c0008107890 */ /* 0x000fe2000fffe0ff */
[----:B------:R-:W-:Y:S01]  /*2420*/  MOV.SPILL R27, UR70 ;  /* 0x00000046001b7c02 */ /* 0x000fe20009000f00 */
[----:B------:R-:W-:Y:S01]  /*2430*/  UMOV UR18, UR34 ;  /* 0x0000002200127c82 */ /* 0x000fe20008000000 */
[----:B------:R-:W-:Y:S01]  /*2440*/  UMOV UR61, UR69 ;  /* 0x00000045003d7c82 */ /* 0x000fe20008000000 */
[----:B------:R-:W-:Y:S01]  /*2450*/  UIADD3 UR72, UPT, UPT, UR8, 0x8000, URZ ;  /* 0x0000800008487890 */ /* 0x000fe2000fffe0ff */
[----:B------:R-:W-:Y:S01]  /*2460*/  R2UR.FILL UR70, R27 ;  /* 0x000000001b4672ca */ /* 0x000fe200004e0000 */
[----:B------:R-:W-:Y:S01]  /*2470*/  UIADD3 UR48, UPT, UPT, UR8, 0x9000, URZ ;  /* 0x0000900008307890 */ /* 0x000fe2000fffe0ff */
[----:B------:R-:W-:Y:S01]  /*2480*/  MOV.SPILL R28, UR71 ;  /* 0x00000047001c7c02 */ /* 0x000fe20009000f00 */
[----:B------:R-:W-:Y:S01]  /*2490*/  UMOV UR49, UR9 ;  /* 0x0000000900317c82 */ /* 0x000fe20008000000 */
[----:B------:R-:W-:Y:S01]  /*24a0*/  UMOV UR59, UR67 ;  /* 0x00000043003b7c82 */ /* 0x000fe20008000000 */
[----:B------:R-:W-:Y:S01]  /*24b0*/  UMOV UR50, UR11 ;  /* 0x0000000b00327c82 */ /* 0x000fe20008000000 */
[----:B------:R1:W-:Y:S01]  /*24c0*/  UTMALDG.4D.IM2COL [UR64], [UR22], UR6 ;  /* 0x00000040160073b4 */ /* 0x0003e20008058006 */
[----:B------:R-:W-:Y:S01]  /*24d0*/  UMOV UR60, UR68 ;  /* 0x00000044003c7c82 */ /* 0x000fe20008000000 */
[----:B------:R-:W-:Y:S01]  /*24e0*/  UIADD3 UR40, UPT, UPT, UR8, 0x9800, URZ ;  /* 0x0000980008287890 */ /* 0x000fe2000fffe0ff */
[----:B------:R-:W-:Y:S01]  /*24f0*/  R2UR.FILL UR71, R28 ;  /* 0x000000001c4772ca */ /* 0x000fe200004e0000 */
[----:B------:R-:W-:Y:S01]  /*2500*/  UMOV UR41, UR9 ;  /* 0x0000000900297c82 */ /* 0x000fe20008000000 */
[----:B------:R-:W-:Y:S01]  /*2510*/  UMOV UR42, UR11 ;  /* 0x0000000b002a7c82 */ /* 0x000fe20008000000 */
[----:B------:R-:W-:Y:S01]  /*2520*/  UIADD3 UR54, UPT, UPT, UR54, 0x1, URZ ;  /* 0x0000000136367890 */ /* 0x000fe2000fffe0ff */
[----:B------:R1:W-:Y:S01]  /*2530*/  UTMALDG.4D.IM2COL [UR56], [UR22], UR6 ;  /* 0x00000038160073b4 */ /* 0x0003e20008058006 */
[----:B---3--:R-:W-:Y:S01]  /*2540*/  R2UR.FILL UR29, R32 ;  /* 0x00000000201d72ca */ /* 0x008fe200004e0000 */
[----:B------:R-:W-:Y:S01]  /*2550*/  UIADD3 UR24, UPT, UPT, UR8, 0x7800, URZ ;  /* 0x0000780008187890 */ /* 0x000fe2000fffe0ff */
[----:B------:R-:W-:Y:S01]  /*2560*/  R2UR.FILL UR28, R31 ;  /* 0x000000001f1c72ca */ /* 0x000fe200004e0000 */
[----:B------:R-:W-:Y:S01]  /*2570*/  UMOV UR26, UR11 ;  /* 0x0000000b001a7c82 */ /* 0x000fe20008000000 */
[----:B------:R-:W-:Y:S02]  /*2580*/  R2UR.FILL UR27, R30 ;  /* 0x000000001e1b72ca */ /* 0x000fe400004e0000 */
[----:B------:R-:W-:Y:S01]  /*2590*/  R2UR.FILL UR25, R29 ;  /* 0x000000001d1972ca */ /* 0x000fe200004e0000 */
[----:B----4-:R-:W-:Y:S01]  /*25a0*/  UIADD3 UR32, UPT, UPT, UR8, 0x8400, URZ ;  /* 0x0000840008207890 */ /* 0x010fe2000fffe0ff */
[----:B------:R-:W-:Y:S01]  /*25b0*/  UMOV UR33, UR9 ;  /* 0x0000000900217c82 */ /* 0x000fe20008000000 */
[----:B------:R-:W-:Y:S01]  /*25c0*/  UMOV UR35, UR75 ;  /* 0x0000004b00237c82 */ /* 0x000fe20008000000 */
[----:B------:R-:W-:Y:S03]  /*25d0*/  UMOV UR36, UR76 ;  /* 0x0000004c00247c82 */ /* 0x000fe60008000000 */
[----:B------:R-:W-:Y:S01]  /*25e0*/  UMOV UR21, UR29 ;  /* 0x0000001d00157c82 */ /* 0x000fe20008000000 */
[----:B------:R-:W-:Y:S01]  /*25f0*/  UMOV UR37, UR77 ;  /* 0x0000004d00257c82 */ /* 0x000fe20008000000 */
[----:B------:R-:W-:Y:S04]  /*2600*/  UMOV UR20, UR28 ;  /* 0x0000001c00147c82 */ /* 0x000fe80008000000 */
[----:B------:R3:W-:Y:S01]  /*2610*/  UTMALDG.4D.IM2COL [UR24], [UR22], UR6 ;  /* 0x00000018160073b4 */ /* 0x0007e20008058006 */
[----:B-1----:R-:W-:Y:S01]  /*2620*/  R2UR.FILL UR69, R26 ;  /* 0x000000001a4572ca */ /* 0x002fe200004e0000 */
[----:B------:R-:W-:Y:S01]  /*2630*/  UIADD3 UR64, UPT, UPT, UR8, 0x8800, URZ ;  /* 0x0000880008407890 */ /* 0x000fe2000fffe0ff */
[----:B------:R-:W-:Y:S01]  /*2640*/  R2UR.FILL UR68, R25 ;  /* 0x00000000194472ca */ /* 0x000fe200004e0000 */
[----:B------:R-:W-:Y:S01]  /*2650*/  UMOV UR65, UR9 ;  /* 0x0000000900417c82 */ /* 0x000fe20008000000 */
[----:B------:R-:W-:Y:S01]  /*2660*/  R2UR.FILL UR67, R24 ;  /* 0x00000000184372ca */ /* 0x000fe200004e0000 */
[----:B------:R1:W-:Y:S01]  /*2670*/  UTMALDG.4D.IM2COL [UR16], [UR22], UR6 ;  /* 0x00000010160073b4 */ /* 0x0003e20008058006 */
[----:B------:R-:W-:Y:S01]  /*2680*/  UIADD3 UR56, UPT, UPT, UR8, 0x8c00, URZ ;  /* 0x00008c0008387890 */ /* 0x000fe2000fffe0ff */
[----:B------:R-:W-:Y:S06]  /*2690*/  UMOV UR57, UR9 ;  /* 0x0000000900397c82 */ /* 0x000fec0008000000 */
[----:B------:R-:W-:Y:S01]  /*26a0*/  UMOV UR61, UR69 ;  /* 0x00000045003d7c82 */ /* 0x000fe20008000000 */
[----:B------:R4:W-:Y:S01]  /*26b0*/  UTMALDG.4D.IM2COL [UR72], [UR22], UR6 ;  /* 0x00000048160073b4 */ /* 0x0009e20008058006 */
[----:B------:R-:W-:Y:S02]  /*26c0*/  UMOV UR60, UR68 ;  /* 0x00000044003c7c82 */ /* 0x000fe40008000000 */
[----:B------:R-:W-:Y:S01]  /*26d0*/  UMOV UR59, UR67 ;  /* 0x00000043003b7c82 */ /* 0x000fe20008000000 */
[----:B------:R4:W-:Y:S01]  /*26e0*/  UTMALDG.4D.IM2COL [UR32], [UR22], UR6 ;  /* 0x00000020160073b4 */ /* 0x0009e20008058006 */
[----:B------:R4:W-:Y:S01]  /*26f0*/  UTMALDG.4D.IM2COL [UR64], [UR22], UR6 ;  /* 0x00000040160073b4 */ /* 0x0009e20008058006 */
[----:B---3--:R-:W-:Y:S01]  /*2700*/  UIADD3 UR24, UPT, UPT, UR8, 0xa000, URZ ;  /* 0x0000a00008187890 */ /* 0x008fe2000fffe0ff */
[----:B------:R-:W-:Y:S01]  /*2710*/  UTMALDG.4D.IM2COL [UR56], [UR22], UR6 ;  /* 0x00000038160073b4 */ /* 0x000fe20008058006 */
[----:B------:R-:W-:Y:S01]  /*2720*/  R2UR.FILL UR29, R23 ;  /* 0x00000000171d72ca */ /* 0x000fe200004e0000 */
[----:B------:R-:W-:Y:S01]  /*2730*/  UMOV UR25, UR9 ;  /* 0x0000000900197c82 */ /* 0x000fe20008000000 */
[----:B------:R-:W-:Y:S02]  /*2740*/  R2UR.FILL UR28, R22 ;  /* 0x00000000161c72ca */ /* 0x000fe400004e0000 */
[----:B------:R-:W-:Y:S01]  /*2750*/  R2UR.FILL UR27, R21 ;  /* 0x00000000151b72ca */ /* 0x000fe200004e0000 */
[----:B-1----:R-:W-:Y:S01]  /*2760*/  UIADD3 UR16, UPT, UPT, UR8, 0x9400, URZ ;  /* 0x0000940008107890 */ /* 0x002fe2000fffe0ff */
[----:B------:R-:W-:Y:S01]  /*2770*/  UTMALDG.4D.IM2COL [UR48], [UR22], UR6 ;  /* 0x00000030160073b4 */ /* 0x000fe20008058006 */
[----:B------:R-:W-:Y:S01]  /*2780*/  UMOV UR21, UR53 ;  /* 0x0000003500157c82 */ /* 0x000fe20008000000 */
[----:B------:R-:W-:Y:S01]  /*2790*/  UMOV UR17, UR9 ;  /* 0x0000000900117c82 */ /* 0x000fe20008000000 */
[----:B------:R-:W-:Y:S01]  /*27a0*/  UMOV UR19, UR51 ;  /* 0x0000003300137c82 */ /* 0x000fe20008000000 */
[----:B------:R-:W-:Y:S01]  /*27b0*/  UMOV UR20, UR52 ;  /* 0x0000003400147c82 */ /* 0x000fe20008000000 */
[----:B----4-:R-:W-:Y:S01]  /*27c0*/  UMOV UR74, UR12 ;  /* 0x0000000c004a7c82 */ /* 0x010fe20008000000 */
[----:B------:R-:W1:Y:S02]  /*27d0*/  LDCU UR12, c[0x0][0x38c] ;  /* 0x00007180ff0c77ac */ /* 0x000e640008000800 */
[----:B------:R3:W-:Y:S01]  /*27e0*/  UTMALDG.4D.IM2COL [UR16], [UR22], UR6 ;  /* 0x00000010160073b4 */ /* 0x0007e20008058006 */
[----:B------:R-:W-:Y:S01]  /*27f0*/  UIADD3 UR7, UPT, UPT, UR74, 0x1, URZ ;  /* 0x000000014a077890 */ /* 0x000fe2000fffe0ff */
[----:B------:R-:W-:Y:S01]  /*2800*/  UMOV UR73, UR13 ;  /* 0x0000000d00497c82 */ /* 0x000fe20008000000 */
[----:B------:R-:W-:Y:S02]  /*2810*/  UIADD3 UR32, UPT, UPT, UR8, 0x9c00, URZ ;  /* 0x00009c0008207890 */ /* 0x000fe4000fffe0ff */
[----:B------:R-:W-:Y:S01]  /*2820*/  UIADD3 UR46, UPT, UPT, UR73, 0x1, URZ ;  /* 0x00000001492e7890 */ /* 0x000fe2000fffe0ff */
[----:B------:R-:W-:Y:S01]  /*2830*/  UTMALDG.4D.IM2COL [UR40], [UR22], UR6 ;  /* 0x00000028160073b4 */ /* 0x000fe20008058006 */
[----:B------:R-:W-:Y:S01]  /*2840*/  UMOV UR13, UR74 ;  /* 0x0000004a000d7c82 */ /* 0x000fe20008000000 */
[----:B------:R-:W-:Y:S01]  /*2850*/  UMOV UR35, UR43 ;  /* 0x0000002b00237c82 */ /* 0x000fe20008000000 */
[----:B------:R-:W-:Y:S01]  /*2860*/  UMOV UR36, UR44 ;  /* 0x0000002c00247c82 */ /* 0x000fe20008000000 */
[----:B------:R-:W-:Y:S01]  /*2870*/  UMOV UR37, UR45 ;  /* 0x0000002d00257c82 */ /* 0x000fe20008000000 */
[----:B------:R-:W4:Y:S01]  /*2880*/  LDCU.64 UR64, c[0x0][0x348] ;  /* 0x00006900ff4077ac */ /* 0x000f220008000a00 */
[----:B------:R2:W-:Y:S01]  /*2890*/  UTMALDG.4D.IM2COL [UR32], [UR22], UR6 ;  /* 0x00000020160073b4 */ /* 0x0005e20008058006 */
[----:B-1----:R-:W-:Y:S01]  /*28a0*/  UISETP.NE.AND UP1, UPT, UR46, UR12, UPT ;  /* 0x0000000c2e00728c */ /* 0x002fe2000bf25270 */
[----:B------:R-:W-:Y:S02]  /*28b0*/  UMOV UR72, UR9 ;  /* 0x0000000900487c82 */ /* 0x000fe40008000000 */
[----:B------:R-:W-:Y:S01]  /*28c0*/  UMOV UR12, UR73 ;  /* 0x00000049000c7c82 */ /* 0x000fe20008000000 */
[----:B------:R-:W-:Y:S01]  /*28d0*/  UTMALDG.4D.IM2COL [UR24], [UR22], UR6 ;  /* 0x00000018160073b4 */ /* 0x000fe20008058006 */
[----:B----4-:R-:W-:Y:S04]  /*28e0*/  UIADD3 UR30, UP0, UPT, UR64, 0x180, URZ ;  /* 0x00000180401e7890 */ /* 0x010fe8000ff1e0ff */
[----:B------:R-:W-:Y:S02]  /*28f0*/  UIADD3.X UR31, UPT, UPT, URZ, UR65, URZ, UP0, !UPT ;  /* 0x00000041ff1f7290 */ /* 0x000fe400087fe4ff */
[----:B---3--:R-:W-:Y:S01]  /*2900*/  UIADD3 UR16, UPT, UPT, UR8, 0xa400, URZ ;  /* 0x0000a40008107890 */ /* 0x008fe2000fffe0ff */
[----:B------:R-:W-:Y:S01]  /*2910*/  UMOV UR21, UR29 ;  /* 0x0000001d00157c82 */ /* 0x000fe20008000000 */
[----:B------:R-:W-:Y:S01]  /*2920*/  UMOV UR19, UR27 ;  /* 0x0000001b00137c82 */ /* 0x000fe20008000000 */
[----:B------:R-:W-:Y:S06]  /*2930*/  UMOV UR20, UR28 ;  /* 0x0000001c00147c82 */ /* 0x000fec0008000000 */
[----:B------:R1:W-:Y:S01]  /*2940*/  UTMALDG.4D.IM2COL [UR16], [UR22], UR6 ;  /* 0x00000010160073b4 */ /* 0x0003e20008058006 */
[----:B--2---:R-:W-:Y:S02]  /*2950*/  UIADD3 UR35, UPT, UPT, UR8, 0x1e800, URZ ;  /* 0x0001e80008237890 */ /* 0x004fe4000fffe0ff */
[----:B------:R-:W-:Y:S01]  /*2960*/  UIADD3 UR8, UPT, UPT, UR8, 0x20800, URZ ;  /* 0x0002080008087890 */ /* 0x000fe2000fffe0ff */
[----:B------:R-:W-:Y:S01]  /*2970*/  UMOV UR32, 0x0 ;  /* 0x0000000000207882 */ /* 0x000fe20000000000 */
[----:B------:R-:W-:Y:S01]  /*2980*/  UMOV UR33, 0x10000000 ;  /* 0x1000000000217882 */ /* 0x000fe20000000000 */
[----:B-1----:R-:W-:Y:S01]  /*2990*/  UIADD3 UR6, UPT, UPT, UR38, 0x1, URZ ;  /* 0x0000000126067890 */ /* 0x002fe2000fffe0ff */
[----:B------:R-:W-:Y:S01]  /*29a0*/  R2UR UR18, R14 ;  /* 0x000000000e1272ca */ /* 0x000fe200000e0000 */
[----:B------:R-:W-:Y:S01]  /*29b0*/  UMOV UR21, UR74 ;  /* 0x0000004a00157c82 */ /* 0x000fe20008000000 */
[----:B------:R-:W1:Y:S01]  /*29c0*/  LDCU UR74, c[0x0][0x390] ;  /* 0x00007200ff4a77ac */ /* 0x000e620008000800 */
[----:B------:R-:W-:Y:S01]  /*29d0*/  @UP1 UIADD3 UR7, UPT, UPT, UR21, URZ, URZ ;  /* 0x000000ff15071290 */ /* 0x000fe2000fffe0ff */
[----:B------:R-:W-:Y:S01]  /*29e0*/  UMOV UR16, UR35 ;  /* 0x0000002300107c82 */ /* 0x000fe20008000000 */
[----:B------:R-:W-:Y:S01]  /*29f0*/  UMOV UR17, UR72 ;  /* 0x0000004800117c82 */ /* 0x000fe20008000000 */
[----:B------:R-:W-:Y:S01]  /*2a00*/  UMOV UR20, UR73 ;  /* 0x0000004900147c82 */ /* 0x000fe20008000000 */
[----:B------:R-:W-:Y:S06]  /*2a10*/  UMOV UR19, UR11 ;  /* 0x0000000b00137c82 */ /* 0x000fec0008000000 */
[----:B------:R-:W-:Y:S01]  /*2a20*/  UTMALDG.4D [UR16], [UR30], desc[UR32] ;  /* 0x000020101e0075b4 */ /* 0x000fe20008019000 */
[----:B-1----:R-:W-:Y:S01]  /*2a30*/  UISETP.NE.AND UP0, UPT, UR7, UR74, UPT ;  /* 0x0000004a0700728c */ /* 0x002fe2000bf05270 */
[----:B------:R1:W-:Y:S03]  /*2a40*/  UTMALDG.4D [UR8], [UR30], desc[UR32] ;  /* 0x000020081e0075b4 */ /* 0x0003e60008019000 */
[----:B------:R-:W-:Y:S06]  /*2a50*/  USEL UR7, UR7, URZ, UP0 ;  /* 0x000000ff07077287 */ /* 0x000fec0008000000 */
[----:B------:R-:W-:Y:S01]  /*2a60*/  IMAD.U32 R2, RZ, RZ, UR7 ;  /* 0x00000007ff027e24 */ /* 0x000fe2000f8e00ff */
[----:B------:R-:W-:Y:S02]  /*2a70*/  @UP0 UIADD3 UR6, UPT, UPT, UR38, URZ, URZ ;  /* 0x000000ff26060290 */ /* 0x000fe4000fffe0ff */
[----:B------:R-:W-:Y:S05]  /*2a80*/  UISETP.NE.AND UP0, UPT, UR54, UR70, UPT ;  /* 0x000000463600728c */ /* 0x000fea000bf05270 */
[----:B------:R-:W-:Y:S01]  /*2a90*/  UMOV UR38, UR6 ;  /* 0x0000000600267c82 */ /* 0x000fe20008000000 */
[----:B-1----:R-:W-:Y:S06]  /*2aa0*/  USEL UR8, UR46, URZ, UP1 ;  /* 0x000000ff2e087287 */ /* 0x002fec0008800000 */
[----:B------:R-:W-:Y:S01]  /*2ab0*/  IMAD.U32 R0, RZ, RZ, UR8 ;  /* 0x00000008ff007e24 */ /* 0x000fe2000f8e00ff */
[----:B------:R-:W-:Y:S01]  /*2ac0*/  UMOV UR8, UR55 ;  /* 0x0000003700087c82 */ /* 0x000fe20008000000 */
[----:B------:R-:W-:Y:S05]  /*2ad0*/  BRA.U UP0, `(.L_x_22) ;  /* 0xfffffff500107547 */ /* 0x000fea000b83ffff */
.L_x_17:
[----:B------:R-:W-:Y:S01]  /*2ae0*/  ULEA UR4, UR55, UR62, 0x3 ;  /* 0x0000003e37047291 */ /* 0x000fe2000f8e18ff */
[----:B------:R-:W-:Y:S01]  /*2af0*/  IMAD.U32 R4, RZ, RZ, UR47 ;  /* 0x0000002fff047e24 */ /* 0x000fe2000f8e00ff */
[----:B------:R-:W-:Y:S01]  /*2b00*/  @!P1 SYNCS.ARRIVE.TRANS64.A1T0 RZ, [UR62+0x98], RZ ;  /* 0x000098ffffff99a7 */ /* 0x000fe2000810003e */
[----:B------:R-:W-:-:S03]  /*2b10*/  R2UR UR5, R19 ;  /* 0x00000000130572ca */ /* 0x000fc600000e0000 */
[----:B------:R-:W-:-:S04]  /*2b20*/  SHF.L.U32 R4, R4, 0x1f, RZ ;  /* 0x0000001f04047819 */ /* 0x000fc800000006ff */
[----:B---3--:R2:W3:Y:S06]  /*2b30*/  SYNCS.PHASECHK.TRANS64.TRYWAIT P0, [UR4+0x30], R4 ;  /* 0x00003004ff0075a7 */ /* 0x0084ec0008001104 */
[----:B------:R-:W-:-:S09]  /*2b40*/  UISETP.GE.AND UP0, UPT, UR5, 0x1, UPT ;  /* 0x000000010500788c */ /* 0x000fd2000bf06270 */
[----:B------:R-:W-:Y:S05]  /*2b50*/  BRA.U !UP0, `(.L_x_23) ;  /* 0x00000015085c7547 */ /* 0x000fea000b800000 */
[----:B------:R-:W4:Y:S01]  /*2b60*/  LDCU.128 UR8, c[0x0][0x480] ;  /* 0x00009000ff0877ac */ /* 0x000f220008000c00 */
        /* <DEDUP_REMOVED lines=9> */
[----:B----4-:R-:W-:Y:S02]  /*2c00*/  UIMAD.WIDE.U32 UR6, UR43, UR9, URZ ;  /* 0x000000092b0672a5 */ /* 0x010fe4000f8e00ff */
        /* <DEDUP_REMOVED lines=12> */
[----:B------:R-:W4:Y:S01]  /*2cd0*/  LDCU.64 UR4, c[0x0][0x490] ;  /* 0x00009200ff0477ac */ /* 0x000f220008000a00 */
        /* <DEDUP_REMOVED lines=15> */
[----:B----4-:R-:W-:-:S02]  /*2dd0*/  UIMAD.WIDE.U32 UR20, UR17, UR4, URZ ;  /* 0x00000004111472a5 */ /* 0x010fc4000f8e00ff */
        /* <DEDUP_REMOVED lines=17> */
[----:B------:R-:W4:Y:S02]  /*2ef0*/  LDCU.64 UR12, c[0x0][0x4b0] ;  /* 0x00009600ff0c77ac */ /* 0x000f240008000a00 */
[----:B------:R-:W-:Y:S01]  /*2f00*/  UMOV UR4, UR21 ;  /* 0x0000001500047c82 */ /* 0x000fe20008000000 */
[----:B------:R-:W4:Y:S01]  /*2f10*/  LDCU.64 UR6, c[0x0][0x4d0] ;  /* 0x00009a00ff0677ac */ /* 0x000f220008000a00 */
        /* <DEDUP_REMOVED lines=55> */
[----:B----4-:R-:W-:Y:S02]  /*3290*/  UIMAD UR11, UR26, UR12, UR6 ;  /* 0x0000000c1a0b72a4 */ /* 0x010fe4000f8e0206 */
[----:B------:R-:W-:Y:S02]  /*32a0*/  UIMAD UR9, UR42, UR12, UR6 ;  /* 0x0000000c2a0972a4 */ /* 0x000fe4000f8e0206 */
[----:B------:R-:W-:Y:S02]  /*32b0*/  UIMAD UR16, UR25, UR12, UR6 ;  /* 0x0000000c191072a4 */ /* 0x000fe4000f8e0206 */
[----:B------:R-:W-:Y:S01]  /*32c0*/  UIMAD UR75, UR75, UR12, UR6 ;  /* 0x0000000c4b4b72a4 */ /* 0x000fe2000f8e0206 */
[----:B------:R-:W-:Y:S01]  /*32d0*/  IMAD.U32 R6, RZ, RZ, UR11 ;  /* 0x0000000bff067e24 */ /* 0x000fe2000f8e00ff */
[----:B------:R-:W-:Y:S01]  /*32e0*/  UIMAD UR67, UR67, UR12, UR6 ;  /* 0x0000000c434372a4 */ /* 0x000fe2000f8e0206 */
[----:B--2---:R-:W-:Y:S01]  /*32f0*/  MOV R4, UR9 ;  /* 0x0000000900047c02 */ /* 0x004fe20008000f00 */
[----:B------:R-:W-:Y:S01]  /*3300*/  UIMAD UR59, UR59, UR12, UR6 ;  /* 0x0000000c3b3b72a4 */ /* 0x000fe2000f8e0206 */
[----:B------:R-:W-:Y:S01]  /*3310*/  MOV R8, UR16 ;  /* 0x0000001000087c02 */ /* 0x000fe20008000f00 */
[----:B------:R-:W-:-:S02]  /*3320*/  UIMAD UR43, UR43, UR12, UR6 ;  /* 0x0000000c2b2b72a4 */ /* 0x000fc4000f8e0206 */
[----:B------:R-:W-:Y:S02]  /*3330*/  UIMAD UR35, UR35, UR12, UR6 ;  /* 0x0000000c232372a4 */ /* 0x000fe4000f8e0206 */
[----:B------:R-:W-:Y:S02]  /*3340*/  UIMAD UR11, UR24, UR13, UR7 ;  /* 0x0000000d180b72a4 */ /* 0x000fe4000f8e0207 */
[----:B------:R-:W-:Y:S02]  /*3350*/  UIMAD UR9, UR23, UR13, UR7 ;  /* 0x0000000d170972a4 */ /* 0x000fe4000f8e0207 */
[----:B------:R-:W-:Y:S02]  /*3360*/  UIMAD UR6, UR22, UR13, UR7 ;  /* 0x0000000d160672a4 */ /* 0x000fe4000f8e0207 */
[----:B------:R-:W-:Y:S01]  /*3370*/  IMAD.U32 R13, RZ, RZ, UR11 ;  /* 0x0000000bff0d7e24 */ /* 0x000fe2000f8e00ff */
[----:B------:R-:W-:Y:S01]  /*3380*/  UIMAD UR60, UR8, UR13, UR7 ;  /* 0x0000000d083c72a4 */ /* 0x000fe2000f8e0207 */
[----:B------:R-:W-:Y:S01]  /*3390*/  MOV R12, UR9 ;  /* 0x00000009000c7c02 */ /* 0x000fe20008000f00 */
[----:B------:R-:W2:Y:S01]  /*33a0*/  LDCU UR46, c[0x0][0x390] ;  /* 0x00007200ff2e77ac */ /* 0x000ea20008000800 */
[----:B------:R-:W-:Y:S01]  /*33b0*/  IMAD.U32 R11, RZ, RZ, UR6 ;  /* 0x00000006ff0b7e24 */ /* 0x000fe2000f8e00ff */
[----:B------:R-:W4:Y:S01]  /*33c0*/  LDCU UR54, c[0x0][0x38c] ;  /* 0x00007180ff3677ac */ /* 0x000f220008000800 */
[----:B------:R-:W1:Y:S01]  /*33d0*/  LDCU.64 UR14, c[0x0][0x4b8] ;  /* 0x00009700ff0e77ac */ /* 0x000e620008000a00 */
[----:B------:R-:W1:Y:S01]  /*33e0*/  LDCU.64 UR4, c[0x0][0x4d8] ;  /* 0x00009b00ff0477ac */ /* 0x000e620008000a00 */
[----:B------:R-:W-:-:S02]  /*33f0*/  UIADD3 UR10, UPT, UPT, UR49, 0x20, URZ ;  /* 0x00000020310a7890 */ /* 0x000fc4000fffe0ff */
[----:B------:R-:W-:Y:S02]  /*3400*/  UIMAD UR76, UR21, UR13, UR7 ;  /* 0x0000000d154c72a4 */ /* 0x000fe4000f8e0207 */
[----:B------:R-:W-:Y:S02]  /*3410*/  UIMAD UR68, UR20, UR13, UR7 ;  /* 0x0000000d144472a4 */ /* 0x000fe4000f8e0207 */
[----:B------:R-:W-:Y:S02]  /*3420*/  UIMAD UR44, UR44, UR13, UR7 ;  /* 0x0000000d2c2c72a4 */ /* 0x000fe4000f8e0207 */
[----:B------:R-:W-:Y:S01]  /*3430*/  UIMAD UR36, UR36, UR13, UR7 ;  /* 0x0000000d242472a4 */ /* 0x000fe2000f8e0207 */
[----:B------:R-:W-:Y:S01]  /*3440*/  UMOV UR8, UR55 ;  /* 0x0000003700087c82 */ /* 0x000fe20008000000 */
[----:B------:R-:W-:-:S10]  /*3450*/  UMOV UR31, UR48 ;  /* 0x00000030001f7c82 */ /* 0x000fd40008000000 */
.L_x_28:
        /* <DEDUP_REMOVED lines=9> */
.L_x_24:
[----:B------:R-:W-:Y:S01]  /*34f0*/  R2UR UR6, R10 ;  /* 0x000000000a0672ca */ /* 0x000fe200000e0000 */
[----:B------:R-:W-:Y:S11]  /*3500*/  BSSY.RECONVERGENT B0, `(.L_x_26) ;  /* 0x0000005000007945 */ /* 0x000ff60003800200 */
[----:B------:R-:W-:Y:S01]  /*3510*/  @!UPT UIADD3 URZ, UPT, UPT, URZ, URZ, URZ ;  /* 0x000000fffffff290 */ /* 0x000fe2000fffe0ff */
[----:B------:R1:W-:Y:S01]  /*3520*/  @!P2 SYNCS.ARRIVE.TRANS64 RZ, [UR6], R22 ;  /* 0x00000016ffffa9a7 */ /* 0x0003e20008000006 */
[----:B------:R-:W-:Y:S05]  /*3530*/  @P3 BRA `(.L_x_27) ;  /* 0x0000000000043947 */ /* 0x000fea0003800000 */
[----:B-12-4-:R-:W-:Y:S05]  /*3540*/  BPT.TRAP 0x1 ;  /* 0x000000040000795c */ /* 0x016fea0000300000 */
.L_x_27:
[----:B-12-4-:R-:W-:Y:S05]  /*3550*/  BSYNC.RECONVERGENT B0 ;  /* 0x0000000000007941 */ /* 0x016fea0003800200 */
.L_x_26:
[----:B------:R-:W1:Y:S01]  /*3560*/  LDCU.64 UR40, c[0x0][0x348] ;  /* 0x00006900ff2877ac */ /* 0x000e620008000a00 */
[----:B------:R-:W-:Y:S02]  /*3570*/  R2UR UR22, R0 ;  /* 0x00000000001672ca */ /* 0x000fe400000e0000 */
[----:B------:R-:W-:Y:S01]  /*3580*/  R2UR UR6, R10 ;  /* 0x000000000a0672ca */ /* 0x000fe200000e0000 */
[----:B------:R-:W-:Y:S01]  /*3590*/  UIADD3 UR9, UPT, UPT, UR8, 0x1, URZ ;  /* 0x0000000108097890 */ /* 0x000fe2000fffe0ff */
[----:B------:R-:W-:Y:S01]  /*35a0*/  MOV.SPILL R23, UR69 ;  /* 0x0000004500177c02 */ /* 0x000fe20009000f00 */
[----:B------:R-:W-:Y:S01]  /*35b0*/  USHF.L.U32 UR7, UR38, 0x6, URZ ;  /* 0x0000000626077899 */ /* 0x000fe200080006ff */
[----:B------:R-:W-:Y:S01]  /*35c0*/  MOV.SPILL R22, UR68 ;  /* 0x0000004400167c02 */ /* 0x000fe20009000f00 */
[----:B------:R-:W-:Y:S01]  /*35d0*/  UISETP.NE.AND UP0, UPT, UR9, 0x6, UPT ;  /* 0x000000060900788c */ /* 0x000fe2000bf05270 */
[----:B---3--:R-:W-:Y:S01]  /*35e0*/  MOV.SPILL R21, UR67 ;  /* 0x0000004300157c02 */ /* 0x008fe20009000f00 */
[----:B------:R-:W-:Y:S01]  /*35f0*/  ULEA UR8, UR8, UR62, 0xe ;  /* 0x0000003e08087291 */ /* 0x000fe2000f8e70ff */
[----:B------:R-:W-:Y:S01]  /*3600*/  R2UR UR63, R2 ;  /* 0x00000000023f72ca */ /* 0x000fe200000e0000 */
[----:B------:R-:W-:Y:S01]  /*3610*/  USEL UR11, URZ, 0x1, UP0 ;  /* 0x00000001ff0b7887 */ /* 0x000fe20008000000 */
[----:B------:R-:W-:Y:S01]  /*3620*/  R2UR UR67, R6 ;  /* 0x00000000064372ca */ /* 0x000fe200000e0000 */
[----:B------:R-:W-:Y:S01]  /*3630*/  USEL UR55, UR9, URZ, UP0 ;  /* 0x000000ff09377287 */ /* 0x000fe20008000000 */
[----:B------:R-:W-:Y:S01]  /*3640*/  R2UR UR68, R12 ;  /* 0x000000000c4472ca */ /* 0x000fe200000e0000 */
[----:B------:R-:W-:Y:S01]  /*3650*/  ULOP3.LUT UR47, UR47, UR11, URZ, 0x3c, !UPT ;  /* 0x0000000b2f2f7292 */ /* 0x000fe2000f8e3cff */
[----:B------:R-:W-:Y:S01]  /*3660*/  R2UR UR69, R7 ;  /* 0x00000000074572ca */ /* 0x000fe200000e0000 */
[----:B------:R-:W-:Y:S01]  /*3670*/  IMAD.U32 R26, RZ, RZ, UR7 ;  /* 0x00000007ff1a7e24 */ /* 0x000fe2000f8e00ff */
[----:B------:R-:W-:Y:S01]  /*3680*/  UIMAD UR7, UR22, UR14, UR4 ;  /* 0x0000000e160772a4 */ /* 0x000fe2000f8e0204 */
[----:B------:R-:W-:Y:S01]  /*3690*/  R2UR UR19, R8 ;  /* 0x00000000081372ca */ /* 0x000fe200000e0000 */
[----:B------:R-:W-:Y:S01]  /*36a0*/  UMOV UR17, UR6 ;  /* 0x0000000600117c82 */ /* 0x000fe20008000000 */
[----:B------:R-:W-:Y:S01]  /*36b0*/  UMOV UR65, UR6 ;  /* 0x0000000600417c82 */ /* 0x000fe20008000000 */
[----:B------:R-:W-:Y:S01]  /*36c0*/  UMOV UR25, UR6 ;  /* 0x0000000600197c82 */ /* 0x000fe20008000000 */
[----:B------:R-:W-:Y:S01]  /*36d0*/  UIMAD UR6, UR63, UR15, UR5 ;  /* 0x0000000f3f0672a4 */ /* 0x000fe2000f8e0205 */
[----:B------:R-:W-:Y:S01]  /*36e0*/  MOV.SPILL R33, UR25 ;  /* 0x0000001900217c02 */ /* 0x000fe20009000f00 */
[----:B------:R-:W-:Y:S01]  /*36f0*/  UMOV UR27, UR67 ;  /* 0x00000043001b7c82 */ /* 0x000fe20008000000 */
[----:B-1----:R-:W-:Y:S01]  /*3700*/  UIADD3 UR12, UP1, UPT, UR40, 0x80, URZ ;  /* 0x00000080280c7890 */ /* 0x002fe2000ff3e0ff */
[----:B------:R-:W-:Y:S01]  /*3710*/  MOV.SPILL R34, UR27 ;  /* 0x0000001b00227c02 */ /* 0x000fe20009000f00 */
[----:B------:R-:W-:Y:S01]  /*3720*/  UMOV UR28, UR68 ;  /* 0x00000044001c7c82 */ /* 0x000fe20008000000 */
[----:B------:R-:W-:Y:S01]  /*3730*/  UMOV UR29, UR69 ;  /* 0x00000045001d7c82 */ /* 0x000fe20008000000 */
[----:B------:R-:W-:Y:S01]  /*3740*/  MOV.SPILL R35, UR28 ;  /* 0x0000001c00237c02 */ /* 0x000fe20009000f00 */
[----:B------:R-:W-:Y:S01]  /*3750*/  UPRMT UR6, UR7, 0x40, UR6 ;  /* 0x0000004007067896 */ /* 0x000fe20008000006 */
[----:B------:R-:W-:Y:S01]  /*3760*/  MOV.SPILL R36, UR29 ;  /* 0x0000001d00247c02 */ /* 0x000fe20009000f00 */
[----:B------:R-:W-:Y:S01]  /*3770*/  UIADD3.X UR13, UPT, UPT, URZ, UR41, URZ, UP1, !UPT ;  /* 0x00000029ff0d7290 */ /* 0x000fe20008ffe4ff */
[----:B------:R-:W-:Y:S01]  /*3780*/  R2UR UR25, R10 ;  /* 0x000000000a1972ca */ /* 0x000fe200000e0000 */
[----:B------:R-:W-:Y:S01]  /*3790*/  UIADD3 UR24, UPT, UPT, UR8, 0x6800, URZ ;  /* 0x0000680008187890 */ /* 0x000fe2000fffe0ff */
[----:B------:R-:W-:Y:S01]  /*37a0*/  R2UR UR26, R26 ;  /* 0x000000001a1a72ca */ /* 0x000fe200000e0000 */
[----:B------:R-:W-:Y:S01]  /*37b0*/  ULEA UR9, UR55, UR62, 0x3 ;  /* 0x0000003e37097291 */ /* 0x000fe2000f8e18ff */
        /* <DEDUP_REMOVED lines=9> */
[----:B------:R-:W-:Y:S01]  /*3850*/  UMOV UR33, UR25 ;  /* 0x0000001900217c82 */ /* 0x000fe20008000000 */
[----:B------:R-:W-:Y:S01]  /*3860*/  R2UR UR21, R9 ;  /* 0x00000000091572ca */ /* 0x000fe200000e0000 */
[----:B------:R-:W-:Y:S01]  /*3870*/  UIADD3 UR18, UPT, UPT, UR26, 0x20, URZ ;  /* 0x000000201a127890 */ /* 0x000fe2000fffe0ff */
[----:B------:R1:W2:Y:S01]  /*3880*/  SYNCS.PHASECHK.TRANS64.TRYWAIT P0, [UR9+0x30], R26 ;  /* 0x0000301aff0075a7 */ /* 0x0002a20008001109 */
[----:B------:R-:W-:Y:S01]  /*3890*/  UMOV UR49, UR25 ;  /* 0x0000001900317c82 */ /* 0x000fe20008000000 */
[----:B------:R-:W-:Y:S01]  /*38a0*/  UMOV UR9, UR25 ;  /* 0x0000001900097c82 */ /* 0x000fe20008000000 */
[----:B------:R-:W-:Y:S01]  /*38b0*/  UMOV UR11, UR26 ;  /* 0x0000001a000b7c82 */ /* 0x000fe20008000000 */
[----:B------:R-:W-:Y:S01]  /*38c0*/  UIADD3 UR32, UPT, UPT, UR8, 0x7800, URZ ;  /* 0x0000780008207890 */ /* 0x000fe2000fffe0ff */
[----:B------:R3:W-:Y:S01]  /*38d0*/  UTMALDG.4D.IM2COL [UR24], [UR12], UR6 ;  /* 0x000000180c0073b4 */ /* 0x0007e20008058006 */
[----:B------:R-:W-:Y:S01]  /*38e0*/  UMOV UR66, UR11 ;  /* 0x0000000b00427c82 */ /* 0x000fe20008000000 */
[----:B------:R-:W-:Y:S01]  /*38f0*/  UMOV UR34, UR11 ;  /* 0x0000000b00227c82 */ /* 0x000fe20008000000 */
[----:B------:R-:W-:Y:S01]  /*3900*/  UIADD3 UR48, UPT, UPT, UR8, 0x7c00, URZ ;  /* 0x00007c0008307890 */ /* 0x000fe2000fffe0ff */
[----:B------:R-:W-:Y:S01]  /*3910*/  MOV.SPILL R29, UR37 ;  /* 0x00000025001d7c02 */ /* 0x000fe20009000f00 */
[----:B------:R-:W-:Y:S01]  /*3920*/  UIADD3 UR72, UPT, UPT, UR8, 0x8000, URZ ;  /* 0x0000800008487890 */ /* 0x000fe2000fffe0ff */
[----:B------:R-:W-:Y:S01]  /*3930*/  R2UR UR37, R5 ;  /* 0x00000000052572ca */ /* 0x000fe200000e0000 */
[----:B------:R-:W-:Y:S01]  /*3940*/  UMOV UR73, UR9 ;  /* 0x0000000900497c82 */ /* 0x000fe20008000000 */
[----:B------:R4:W-:Y:S01]  /*3950*/  UTMALDG.4D.IM2COL [UR16], [UR12], UR6 ;  /* 0x000000100c0073b4 */ /* 0x0009e20008058006 */
[----:B------:R-:W-:Y:S01]  /*3960*/  UMOV UR74, UR11 ;  /* 0x0000000b004a7c82 */ /* 0x000fe20008000000 */
[----:B------:R-:W-:Y:S01]  /*3970*/  UIADD3 UR56, UPT, UPT, UR8, 0x9000, URZ ;  /* 0x0000900008387890 */ /* 0x000fe2000fffe0ff */
[----:B------:R-:W-:Y:S01]  /*3980*/  MOV.SPILL R28, UR36 ;  /* 0x00000024001c7c02 */ /* 0x000fe20009000f00 */
[----:B------:R-:W-:Y:S01]  /*3990*/  UMOV UR57, UR9 ;  /* 0x0000000900397c82 */ /* 0x000fe20008000000 */
[----:B------:R-:W-:Y:S01]  /*39a0*/  R2UR UR36, R11 ;  /* 0x000000000b2472ca */ /* 0x000fe200000e0000 */
[----:B------:R-:W-:Y:S01]  /*39b0*/  UMOV UR58, UR11 ;  /* 0x0000000b003a7c82 */ /* 0x000fe20008000000 */
[----:B------:R-:W-:Y:S01]  /*39c0*/  UIADD3 UR40, UPT, UPT, UR8, 0x9800, URZ ;  /* 0x0000980008287890 */ /* 0x000fe2000fffe0ff */
[----:B------:R1:W-:Y:S01]  /*39d0*/  UTMALDG.4D.IM2COL [UR64], [UR12], UR6 ;  /* 0x000000400c0073b4 */ /* 0x0003e20008058006 */
[----:B-----5:R-:W-:Y:S01]  /*39e0*/  MOV.SPILL R27, UR35 ;  /* 0x00000023001b7c02 */ /* 0x020fe20009000f00 */
[----:B------:R-:W-:Y:S01]  /*39f0*/  UMOV UR7, UR18 ;  /* 0x0000001200077c82 */ /* 0x000fe20008000000 */
[----:B------:R-:W-:Y:S01]  /*3a00*/  R2UR UR35, R4 ;  /* 0x00000000042372ca */ /* 0x000fe200000e0000 */
[----:B------:R-:W-:Y:S01]  /*3a10*/  UMOV UR53, UR37 ;  /* 0x0000002500357c82 */ /* 0x000fe20008000000 */
[----:B------:R-:W-:Y:S01]  /*3a20*/  UMOV UR50, UR7 ;  /* 0x0000000700327c82 */ /* 0x000fe20008000000 */
[----:B------:R-:W-:Y:S01]  /*3a30*/  UMOV UR41, UR9 ;  /* 0x0000000900297c82 */ /* 0x000fe20008000000 */
[----:B------:R-:W-:Y:S01]  /*3a40*/  UMOV UR42, UR11 ;  /* 0x0000000b002a7c82 */ /* 0x000fe20008000000 */
[----:B------:R-:W-:Y:S02]  /*3a50*/  MOV.SPILL R32, UR22 ;  /* 0x0000001600207c02 */ /* 0x000fe40009000f00 */
[----:B------:R-:W-:Y:S01]  /*3a60*/  UMOV UR52, UR36 ;  /* 0x0000002400347c82 */ /* 0x000fe20008000000 */
[----:B------:R-:W-:Y:S02]  /*3a70*/  MOV.SPILL R30, UR38 ;  /* 0x00000026001e7c02 */ /* 0x000fe40009000f00 */
[----:B------:R-:W-:Y:S02]  /*3a80*/  R2UR.FILL UR22, R32 ;  /* 0x00000000201672ca */ /* 0x000fe400004e0000 */
[----:B------:R-:W-:Y:S01]  /*3a90*/  MOV.SPILL R37, UR31 ;  /* 0x0000001f00257c02 */ /* 0x000fe20009000f00 */
[----:B------:R-:W-:Y:S01]  /*3aa0*/  UMOV UR51, UR35 ;  /* 0x0000002300337c82 */ /* 0x000fe20008000000 */
[----:B------:R-:W-:Y:S02]  /*3ab0*/  R2UR.FILL UR38, R30 ;  /* 0x000000001e2672ca */ /* 0x000fe400004e0000 */
[----:B------:R-:W-:Y:S02]  /*3ac0*/  R2UR.FILL UR31, R37 ;  /* 0x00000000251f72ca */ /* 0x000fe400004e0000 */
[----:B------:R-:W-:Y:S02]  /*3ad0*/  MOV.SPILL R25, UR71 ;  /* 0x0000004700197c02 */ /* 0x000fe40009000f00 */
[----:B---3--:R-:W-:Y:S01]  /*3ae0*/  R2UR.FILL UR29, R36 ;  /* 0x00000000241d72ca */ /* 0x008fe200004e0000 */
[----:B------:R-:W-:Y:S01]  /*3af0*/  UIADD3 UR24, UPT, UPT, UR8, 0x7400, URZ ;  /* 0x0000740008187890 */ /* 0x000fe2000fffe0ff */
[----:B------:R-:W-:Y:S01]  /*3b00*/  R2UR.FILL UR28, R35 ;  /* 0x00000000231c72ca */ /* 0x000fe200004e0000 */
[----:B------:R-:W-:Y:S01]  /*3b10*/  UMOV UR26, UR7 ;  /* 0x00000007001a7c82 */ /* 0x000fe20008000000 */
[----:B------:R-:W-:Y:S02]  /*3b20*/  R2UR.FILL UR27, R34 ;  /* 0x00000000221b72ca */ /* 0x000fe400004e0000 */
[----:B------:R-:W-:Y:S01]  /*3b30*/  R2UR.FILL UR25, R33 ;  /* 0x00000000211972ca */ /* 0x000fe200004e0000 */
[----:B----4-:R-:W-:Y:S01]  /*3b40*/  UIADD3 UR16, UPT, UPT, UR8, 0x8400, URZ ;  /* 0x0000840008107890 */ /* 0x010fe2000fffe0ff */
[----:B------:R-:W-:Y:S01]  /*3b50*/  MOV.SPILL R24, UR70 ;  /* 0x0000004600187c02 */ /* 0x000fe20009000f00 */
[----:B------:R-:W-:Y:S01]  /*3b60*/  UMOV UR17, UR9 ;  /* 0x0000000900117c82 */ /* 0x000fe20008000000 */
[----:B------:R-:W-:Y:S01]  /*3b70*/  UMOV UR19, UR75 ;  /* 0x0000004b00137c82 */ /* 0x000fe20008000000 */
[----:B------:R-:W-:Y:S01]  /*3b80*/  UMOV UR20, UR76 ;  /* 0x0000004c00147c82 */ /* 0x000fe20008000000 */
[----:B------:R-:W-:Y:S01]  /*3b90*/  UMOV UR21, UR77 ;  /* 0x0000004d00157c82 */ /* 0x000fe20008000000 */
[----:B------:R-:W-:Y:S01]  /*3ba0*/  UMOV UR18, UR7 ;  /* 0x0000000700127c82 */ /* 0x000fe20008000000 */
[----:B------:R-:W-:Y:S01]  /*3bb0*/  MOV.SPILL R31, UR39 ;  /* 0x00000027001f7c02 */ /* 0x000fe20009000f00 */
[----:B-1----:R-:W-:Y:S01]  /*3bc0*/  UIADD3 UR64, UPT, UPT, UR8, 0x8800, URZ ;  /* 0x0000880008407890 */ /* 0x002fe2000fffe0ff */
[----:B------:R-:W-:Y:S01]  /*3bd0*/  R2UR.FILL UR69, R23 ;  /* 0x00000000174572ca */ /* 0x000fe200004e0000 */
[----:B------:R-:W-:Y:S02]  /*3be0*/  UMOV UR65, UR9 ;  /* 0x0000000900417c82 */ /* 0x000fe40008000000 */
[----:B------:R1:W-:Y:S01]  /*3bf0*/  UTMALDG.4D.IM2COL [UR24], [UR12], UR6 ;  /* 0x000000180c0073b4 */ /* 0x0003e20008058006 */
[----:B------:R-:W-:Y:S02]  /*3c00*/  R2UR.FILL UR68, R22 ;  /* 0x00000000164472ca */ /* 0x000fe400004e0000 */
[----:B------:R-:W-:Y:S02]  /*3c10*/  R2UR.FILL UR67, R21 ;  /* 0x00000000154372ca */ /* 0x000fe400004e0000 */
[----:B------:R-:W-:Y:S02]  /*3c20*/  R2UR.FILL UR71, R25 ;  /* 0x00000000194772ca */ /* 0x000fe400004e0000 */
[----:B------:R-:W-:Y:S01]  /*3c30*/  R2UR.FILL UR70, R24 ;  /* 0x00000000184672ca */ /* 0x000fe200004e0000 */
[----:B------:R3:W-:Y:S01]  /*3c40*/  UTMALDG.4D.IM2COL [UR32], [UR12], UR6 ;  /* 0x000000200c0073b4 */ /* 0x0007e20008058006 */
[----:B------:R-:W-:Y:S01]  /*3c50*/  R2UR.FILL UR39, R31 ;  /* 0x000000001f2772ca */ /* 0x000fe200004e0000 */
[----:B------:R4:W-:Y:S01]  /*3c60*/  UTMALDG.4D.IM2COL [UR48], [UR12], UR6 ;  /* 0x000000300c0073b4 */ /* 0x0009e20008058006 */
[----:B------:R4:W-:Y:S01]  /*3c70*/  UTMALDG.4D.IM2COL [UR72], [UR12], UR6 ;  /* 0x000000480c0073b4 */ /* 0x0009e20008058006 */
[----:B------:R4:W-:Y:S01]  /*3c80*/  UTMALDG.4D.IM2COL [UR16], [UR12], UR6 ;  /* 0x000000100c0073b4 */ /* 0x0009e20008058006 */
[----:B-1----:R-:W-:Y:S03]  /*3c90*/  UIADD3 UR24, UPT, UPT, UR8, 0x8c00, URZ ;  /* 0x00008c0008187890 */ /* 0x002fe6000fffe0ff */
[----:B------:R1:W-:Y:S01]  /*3ca0*/  UTMALDG.4D.IM2COL [UR64], [UR12], UR6 ;  /* 0x000000400c0073b4 */ /* 0x0003e20008058006 */
[----:B------:R-:W-:Y:S01]  /*3cb0*/  UMOV UR25, UR9 ;  /* 0x0000000900197c82 */ /* 0x000fe20008000000 */
[----:B------:R-:W-:Y:S01]  /*3cc0*/  UMOV UR27, UR67 ;  /* 0x00000043001b7c82 */ /* 0x000fe20008000000 */
[----:B------:R-:W-:Y:S01]  /*3cd0*/  UMOV UR28, UR68 ;  /* 0x00000044001c7c82 */ /* 0x000fe20008000000 */
[----:B------:R-:W-:Y:S01]  /*3ce0*/  UMOV UR29, UR69 ;  /* 0x00000045001d7c82 */ /* 0x000fe20008000000 */
[----:B---3--:R-:W-:Y:S01]  /*3cf0*/  R2UR.FILL UR37, R29 ;  /* 0x000000001d2572ca */ /* 0x008fe200004e0000 */
[----:B------:R-:W-:Y:S01]  /*3d00*/  UIADD3 UR32, UPT, UPT, UR8, 0xa000, URZ ;  /* 0x0000a00008207890 */ /* 0x000fe2000fffe0ff */
[----:B------:R-:W-:Y:S01]  /*3d10*/  R2UR.FILL UR36, R28 ;  /* 0x000000001c2472ca */ /* 0x000fe200004e0000 */
[----:B------:R-:W-:Y:S01]  /*3d20*/  UMOV UR33, UR9 ;  /* 0x0000000900217c82 */ /* 0x000fe20008000000 */
[----:B------:R-:W-:Y:S01]  /*3d30*/  R2UR.FILL UR35, R27 ;  /* 0x000000001b2372ca */ /* 0x000fe200004e0000 */
[----:B----4-:R-:W-:Y:S01]  /*3d40*/  UIADD3 UR48, UPT, UPT, UR8, 0x9400, URZ ;  /* 0x0000940008307890 */ /* 0x010fe2000fffe0ff */
[----:B------:R-:W-:Y:S01]  /*3d50*/  UMOV UR49, UR9 ;  /* 0x0000000900317c82 */ /* 0x000fe20008000000 */
[----:B------:R-:W-:Y:S01]  /*3d60*/  UMOV UR51, UR59 ;  /* 0x0000003b00337c82 */ /* 0x000fe20008000000 */
[----:B------:R-:W-:Y:S01]  /*3d70*/  UMOV UR52, UR60 ;  /* 0x0000003c00347c82 */ /* 0x000fe20008000000 */
[----:B------:R-:W-:Y:S01]  /*3d80*/  UMOV UR53, UR61 ;  /* 0x0000003d00357c82 */ /* 0x000fe20008000000 */
[----:B------:R-:W-:Y:S01]  /*3d90*/  UMOV UR73, UR7 ;  /* 0x0000000700497c82 */ /* 0x000fe20008000000 */
[----:B------:R-:W-:Y:S01]  /*3da0*/  UMOV UR74, UR22 ;  /* 0x00000016004a7c82 */ /* 0x000fe20008000000 */
[----:B------:R-:W-:Y:S01]  /*3db0*/  UMOV UR26, UR73 ;  /* 0x00000049001a7c82 */ /* 0x000fe20008000000 */
[----:B------:R-:W-:Y:S01]  /*3dc0*/  UMOV UR50, UR73 ;  /* 0x0000004900327c82 */ /* 0x000fe20008000000 */
[----:B------:R3:W-:Y:S01]  /*3dd0*/  UTMALDG.4D.IM2COL [UR24], [UR12], UR6 ;  /* 0x000000180c0073b4 */ /* 0x0007e20008058006 */
[----:B------:R-:W-:Y:S02]  /*3de0*/  UIADD3 UR30, UPT, UPT, UR74, 0x1, URZ ;  /* 0x000000014a1e7890 */ /* 0x000fe4000fffe0ff */
[----:B------:R-:W-:Y:S02]  /*3df0*/  UIADD3 UR7, UPT, UPT, UR63, 0x1, URZ ;  /* 0x000000013f077890 */ /* 0x000fe4000fffe0ff */
[----:B------:R-:W-:Y:S01]  /*3e00*/  UIADD3 UR16, UPT, UPT, UR8, 0x9c00, URZ ;  /* 0x00009c0008107890 */ /* 0x000fe2000fffe0ff */
[----:B------:R-:W-:Y:S01]  /*3e10*/  UMOV UR19, UR43 ;  /* 0x0000002b00137c82 */ /* 0x000fe20008000000 */
[----:B------:R-:W-:Y:S01]  /*3e20*/  UTMALDG.4D.IM2COL [UR56], [UR12], UR6 ;  /* 0x000000380c0073b4 */ /* 0x000fe20008058006 */
[----:B------:R-:W-:Y:S01]  /*3e30*/  UMOV UR20, UR44 ;  /* 0x0000002c00147c82 */ /* 0x000fe20008000000 */
[----:B------:R-:W-:Y:S01]  /*3e40*/  UMOV UR21, UR45 ;  /* 0x0000002d00157c82 */ /* 0x000fe20008000000 */
[----:B------:R-:W-:Y:S01]  /*3e50*/  UMOV UR18, UR73 ;  /* 0x0000004900127c82 */ /* 0x000fe20008000000 */
[----:B-1----:R-:W1:Y:S01]  /*3e60*/  LDCU.64 UR64, c[0x0][0x348] ;  /* 0x00006900ff4077ac */ /* 0x002e620008000a00 */
[----:B------:R-:W-:Y:S01]  /*3e70*/  UTMALDG.4D.IM2COL [UR48], [UR12], UR6 ;  /* 0x000000300c0073b4 */ /* 0x000fe20008058006 */
[----:B------:R-:W-:Y:S01]  /*3e80*/  UISETP.NE.AND UP1, UPT, UR30, UR54, UPT ;  /* 0x000000361e00728c */ /* 0x000fe2000bf25270 */
[----:B------:R4:W-:Y:S10]  /*3e90*/  UTMALDG.4D.IM2COL [UR40], [UR12], UR6 ;  /* 0x000000280c0073b4 */ /* 0x0009f40008058006 */
[----:B------:R-:W-:Y:S02]  /*3ea0*/  @UP1 UIADD3 UR7, UPT, UPT, UR63, URZ, URZ ;  /* 0x000000ff3f071290 */ /* 0x000fe4000fffe0ff */
[----:B-1----:R-:W-:Y:S01]  /*3eb0*/  UIADD3 UR22, UP0, UPT, UR64, 0x180, URZ ;  /* 0x0000018040167890 */ /* 0x002fe2000ff1e0ff */
[----:B------:R1:W-:Y:S03]  /*3ec0*/  UTMALDG.4D.IM2COL [UR16], [UR12], UR6 ;  /* 0x000000100c0073b4 */ /* 0x0003e60008058006 */
[----:B------:R-:W-:Y:S02]  /*3ed0*/  UIADD3.X UR23, UPT, UPT, URZ, UR65, URZ, UP0, !UPT ;  /* 0x00000041ff177290 */ /* 0x000fe400087fe4ff */
[----:B------:R-:W-:Y:S02]  /*3ee0*/  UISETP.NE.AND UP0, UPT, UR7, UR46, UPT ;  /* 0x0000002e0700728c */ /* 0x000fe4000bf05270 */
[----:B---3--:R-:W-:Y:S01]  /*3ef0*/  UIADD3 UR24, UPT, UPT, UR8, 0xa400, URZ ;  /* 0x0000a40008187890 */ /* 0x008fe2000fffe0ff */
[----:B------:R-:W-:Y:S01]  /*3f00*/  UTMALDG.4D.IM2COL [UR32], [UR12], UR6 ;  /* 0x000000200c0073b4 */ /* 0x000fe20008058006 */
[----:B------:R-:W-:Y:S01]  /*3f10*/  USEL UR7, UR7, URZ, UP0 ;  /* 0x000000ff07077287 */ /* 0x000fe20008000000 */
[----:B------:R-:W-:Y:S01]  /*3f20*/  UMOV UR27, UR35 ;  /* 0x00000023001b7c82 */ /* 0x000fe20008000000 */
[----:B------:R-:W-:Y:S01]  /*3f30*/  UMOV UR28, UR36 ;  /* 0x00000024001c7c82 */ /* 0x000fe20008000000 */
[----:B------:R-:W-:Y:S03]  /*3f40*/  UMOV UR29, UR37 ;  /* 0x00000025001d7c82 */ /* 0x000fe60008000000 */
[----:B------:R-:W-:Y:S01]  /*3f50*/  IMAD.U32 R2, RZ, RZ, UR7 ;  /* 0x00000007ff027e24 */ /* 0x000fe2000f8e00ff */
[----:B------:R3:W-:Y:S01]  /*3f60*/  UTMALDG.4D.IM2COL [UR24], [UR12], UR6 ;  /* 0x000000180c0073b4 */ /* 0x0007e20008058006 */
[----:B----4-:R-:W-:Y:S01]  /*3f70*/  UMOV UR40, 0x0 ;  /* 0x0000000000287882 */ /* 0x010fe20000000000 */
[----:B------:R-:W-:Y:S01]  /*3f80*/  UMOV UR41, 0x10000000 ;  /* 0x1000000000297882 */ /* 0x000fe20000000000 */
[----:B-1----:R-:W-:Y:S01]  /*3f90*/  UIADD3 UR16, UPT, UPT, UR8, 0x1e800, URZ ;  /* 0x0001e80008107890 */ /* 0x002fe2000fffe0ff */
[----:B------:R-:W-:Y:S01]  /*3fa0*/  R2UR UR18, R14 ;  /* 0x000000000e1272ca */ /* 0x000fe200000e0000 */
[----:B------:R-:W-:Y:S01]  /*3fb0*/  UIADD3 UR8, UPT, UPT, UR8, 0x20800, URZ ;  /* 0x0002080008087890 */ /* 0x000fe2000fffe0ff */
[----:B------:R-:W-:Y:S01]  /*3fc0*/  UMOV UR20, UR74 ;  /* 0x0000004a00147c82 */ /* 0x000fe20008000000 */
[----:B------:R-:W-:Y:S01]  /*3fd0*/  UMOV UR21, UR63 ;  /* 0x0000003f00157c82 */ /* 0x000fe20008000000 */
[----:B------:R-:W-:Y:S09]  /*3fe0*/  UMOV UR19, UR11 ;  /* 0x0000000b00137c82 */ /* 0x000ff20008000000 */
[----:B------:R-:W-:Y:S01]  /*3ff0*/  UTMALDG.4D [UR16], [UR22], desc[UR40] ;  /* 0x00002810160075b4 */ /* 0x000fe20008019000 */
[----:B---3--:R-:W-:Y:S02]  /*4000*/  UIADD3 UR6, UPT, UPT, UR38, 0x1, URZ ;  /* 0x0000000126067890 */ /* 0x008fe4000fffe0ff */
[----:B------:R-:W-:Y:S02]  /*4010*/  @UP0 UIADD3 UR6, UPT, UPT, UR38, URZ, URZ ;  /* 0x000000ff26060290 */ /* 0x000fe4000fffe0ff */
[----:B------:R-:W-:Y:S01]  /*4020*/  UISETP.GT.U32.AND UP0, UPT, UR31, 0x1, UPT ;  /* 0x000000011f00788c */ /* 0x000fe2000bf04070 */
[----:B------:R-:W-:Y:S01]  /*4030*/  UMOV UR12, UR74 ;  /* 0x0000004a000c7c82 */ /* 0x000fe20008000000 */
[----:B------:R-:W-:Y:S02]  /*4040*/  UMOV UR13, UR63 ;  /* 0x0000003f000d7c82 */ /* 0x000fe40008000000 */
[----:B------:R1:W-:Y:S01]  /*4050*/  UTMALDG.4D [UR8], [UR22], desc[UR40] ;  /* 0x00002808160075b4 */ /* 0x0003e20008019000 */
[----:B------:R-:W-:Y:S01]  /*4060*/  UMOV UR38, UR6 ;  /* 0x0000000600267c82 */ /* 0x000fe20008000000 */
[----:B-1----:R-:W-:Y:S02]  /*4070*/  USEL UR9, UR30, URZ, UP1 ;  /* 0x000000ff1e097287 */ /* 0x002fe40008800000 */
[----:B------:R-:W-:Y:S04]  /*4080*/  UIADD3 UR8, UPT, UPT, UR31, -0x1, URZ ;  /* 0xffffffff1f087890 */ /* 0x000fe8000fffe0ff */
[----:B------:R-:W-:Y:S03]  /*4090*/  IMAD.U32 R0, RZ, RZ, UR9 ;  /* 0x00000009ff007e24 */ /* 0x000fe6000f8e00ff */
[----:B------:R-:W-:Y:S01]  /*40a0*/  UMOV UR31, UR8 ;  /* 0x00000008001f7c82 */ /* 0x000fe20008000000 */
[----:B------:R-:W-:Y:S01]  /*40b0*/  UMOV UR8, UR55 ;  /* 0x0000003700087c82 */ /* 0x000fe20008000000 */
[----:B--2---:R-:W-:Y:S05]  /*40c0*/  BRA.U UP0, `(.L_x_28) ;  /* 0xfffffff100e47547 */ /* 0x004fea000b83ffff */
.L_x_23:
[----:B------:R-:W-:Y:S01]  /*40d0*/  SHF.L.U32 R5, R3, 0x1f, RZ ;  /* 0x0000001f03057819 */ /* 0x000fe200000006ff */
[----:B------:R-:W-:-:S03]  /*40e0*/  NOP ;  /* 0x0000000000007918 */ /* 0x000fc60000000000 */
[----:B---3--:R-:W3:Y:S02]  /*40f0*/  SYNCS.PHASECHK.TRANS64.TRYWAIT P0, [UR62+0xa0], R5 ;  /* 0x0000a005ff0075a7 */ /* 0x008ee4000800113e */
[----:B---3--:R-:W-:Y:S05]  /*4100*/  @!P0 BRA `(.L_x_29) ;  /* 0x0000005800c48947 */ /* 0x008fea0003800000 */
.L_x_112:
[----:B--23--:R-:W2:Y:S01]  /*4110*/  LDS.128 R4, [UR62+0xe0] ;  /* 0x0000e03eff047984 */ /* 0x00cea20008000c00 */
[----:B------:R-:W-:Y:S01]  /*4120*/  UIADD3 UR4, UPT, UPT, UR62, 0xa8, URZ ;  /* 0x000000a83e047890 */ /* 0x000fe2000fffe0ff */
[----:B------:R-:W-:Y:S01]  /*4130*/  R2UR UR7, R18 ;  /* 0x00000000120772ca */ /* 0x000fe200000e0000 */
[----:B-1----:R-:W-:Y:S01]  /*4140*/  UISETP.GE.AND UP0, UPT, UR39, 0x1, UPT ;  /* 0x000000012700788c */ /* 0x002fe2000bf06270 */
[----:B------:R-:W-:Y:S01]  /*4150*/  @!PT LDS RZ, [RZ] ;  /* 0x00000000fffff984 */ /* 0x000fe20000000800 */
[----:B------:R-:W-:Y:S01]  /*4160*/  @!PT LDS RZ, [RZ] ;  /* 0x00000000fffff984 */ /* 0x000fe20000000800 */
[----:B------:R-:W-:Y:S01]  /*4170*/  @!PT LDS RZ, [RZ] ;  /* 0x00000000fffff984 */ /* 0x000fe20000000800 */
[----:B------:R-:W-:Y:S01]  /*4180*/  @!PT LDS RZ, [RZ] ;  /* 0x00000000fffff984 */ /* 0x000fe20000000800 */
[----:B------:R1:W-:Y:S06]  /*4190*/  MEMBAR.ALL.CTA ;  /* 0x0000000000007992 */ /* 0x0003ec0000008000 */
[----:B-1----:R-:W1:Y:S01]  /*41a0*/  FENCE.VIEW.ASYNC.S ;  /* 0x00000000000073c6 */ /* 0x002e620000000000 */
[----:B------:R-:W-:-:S09]  /*41b0*/  UPRMT UR4, URZ, 0x654, UR4 ;  /* 0x00000654ff047896 */ /* 0x000fd20008000004 */
[----:B-1----:R-:W-:Y:S01]  /*41c0*/  SYNCS.ARRIVE.TRANS64.RED.A1T0 RZ, [UR4], RZ ;  /* 0x000000ffffff79a7 */ /* 0x002fe20008100404 */
[----:B--2---:R-:W-:-:S13]  /*41d0*/  LOP3.LUT P0, RZ, R6, 0x1, RZ, 0xc0, !PT ;  /* 0x0000000106ff7812 */ /* 0x004fda000780c0ff */
[----:B------:R-:W-:Y:S01]  /*41e0*/  VOTEU.ANY UP1, P0 ;  /* 0x0000000000ff7886 */ /* 0x000fe20000020100 */
[----:B------:R-:W-:-:S13]  /*41f0*/  PLOP3.LUT P0, PT, PT, PT, UP1, 0x80, 0x8 ;  /* 0x000000000008781c */ /* 0x000fda0003f0f018 */
[----:B------:R-:W-:Y:S02]  /*4200*/  @P0 MOV R0, R4 ;  /* 0x0000000400000202 */ /* 0x000fe40000000f00 */
[----:B------:R-:W-:Y:S02]  /*4210*/  @P0 LOP3.LUT R4, R5, 0xffff, RZ, 0xc0, !PT ;  /* 0x0000ffff05040812 */ /* 0x000fe400078ec0ff */
[----:B------:R-:W-:Y:S02]  /*4220*/  @P0 R2UR UR6, R0 ;  /* 0x00000000000602ca */ /* 0x000fe400000e0000 */
[----:B------:R-:W-:-:S11]  /*4230*/  @P0 R2UR UR5, R4 ;  /* 0x00000000040502ca */ /* 0x000fd600000e0000 */
[----:B------:R-:W-:Y:S02]  /*4240*/  @UP1 UMOV UR7, UR6 ;  /* 0x0000000600071c82 */ /* 0x000fe40008000000 */
[----:B------:R-:W-:Y:S01]  /*4250*/  IMAD.U32 R18, RZ, RZ, UR7 ;  /* 0x00000007ff127e24 */ /* 0x000fe2000f8e00ff */
[----:B------:R-:W-:Y:S01]  /*4260*/  @UP1 UMOV UR71, UR5 ;  /* 0x0000000500471c82 */ /* 0x000fe20008000000 */
[----:B------:R-:W-:Y:S05]  /*4270*/  BRA.U !UP0, `(.L_x_30) ;  /* 0x0000000108e47547 */ /* 0x000fea000b800000 */
[----:B------:R-:W1:Y:S01]  /*4280*/  LDCU.128 UR16, c[0x0][0xb10] ;  /* 0x00016200ff1077ac */ /* 0x000e620008000c00 */
[----:B------:R-:W-:Y:S02]  /*4290*/  R2UR UR8, R16 ;  /* 0x00000000100872ca */ /* 0x000fe400000e0000 */
[----:B------:R-:W-:Y:S01]  /*42a0*/  R2UR UR12, R17 ;  /* 0x00000000110c72ca */ /* 0x000fe200000e0000 */
[----:B------:R-:W2:Y:S01]  /*42b0*/  LDCU UR20, c[0x0][0xb20] ;  /* 0x00016400ff1477ac */ /* 0x000ea20008000800 */
[----:B------:R-:W-:Y:S01]  /*42c0*/  R2UR UR21, R18 ;  /* 0x00000000121572ca */ /* 0x000fe200000e0000 */
[----:B------:R-:W3:Y:S01]  /*42d0*/  LDCU UR13, c[0x0][0xb0c] ;  /* 0x00016180ff0d77ac */ /* 0x000ee20008000800 */
[----:B------:R-:W4:Y:S01]  /*42e0*/  LDCU.64 UR14, c[0x0][0xb28] ;  /* 0x00016500ff0e77ac */ /* 0x000f220008000a00 */
[----:B------:R-:W-:-:S06]  /*42f0*/  UISETP.NE.AND UP3, UPT, UR39, 0x1, UPT ;  /* 0x000000012700788c */ /* 0x000fcc000bf65270 */
[----:B-1----:R-:W-:Y:S02]  /*4300*/  UIMAD.WIDE.U32 UR4, UR8, UR19, URZ ;  /* 0x00000013080472a5 */ /* 0x002fe4000f8e00ff */
[----:B------:R-:W-:Y:S02]  /*4310*/  UIMAD.WIDE.U32 UR6, UR12, UR16, URZ ;  /* 0x000000100c0672a5 */ /* 0x000fe4000f8e00ff */
[----:B------:R-:W-:Y:S02]  /*4320*/  UISETP.NE.AND UP0, UPT, UR18, 0x1, UPT ;  /* 0x000000011200788c */ /* 0x000fe4000bf05270 */
[----:B------:R-:W-:Y:S01]  /*4330*/  UIMAD.WIDE.U32 UR10, UR71, UR19, URZ ;  /* 0x00000013470a72a5 */ /* 0x000fe2000f8e00ff */
[----:B------:R-:W-:Y:S01]  /*4340*/  UMOV UR4, UR5 ;  /* 0x0000000500047c82 */ /* 0x000fe20008000000 */
[----:B---3--:R-:W-:Y:S02]  /*4350*/  UISETP.NE.AND UP2, UPT, UR13, 0x1, UPT ;  /* 0x000000010d00788c */ /* 0x008fe4000bf45270 */
[----:B--2---:R-:W-:-:S03]  /*4360*/  USHF.R.U32.HI UR5, URZ, UR20, UR4 ;  /* 0x00000014ff057299 */ /* 0x004fc60008011604 */
[----:B------:R-:W-:Y:S01]  /*4370*/  UMOV UR4, UR7 ;  /* 0x0000000700047c82 */ /* 0x000fe20008000000 */
[----:B------:R-:W-:Y:S02]  /*4380*/  USEL UR6, UR8, UR5, !UP0 ;  /* 0x0000000508067287 */ /* 0x000fe4000c000000 */
[----:B------:R-:W-:Y:S02]  /*4390*/  USHF.R.U32.HI UR4, URZ, UR17, UR4 ;  /* 0x00000011ff047299 */ /* 0x000fe40008011604 */
[----:B------:R-:W-:Y:S02]  /*43a0*/  UIMAD.WIDE.U32 UR8, UR21, UR16, URZ ;  /* 0x00000010150872a5 */ /* 0x000fe4000f8e00ff */
[----:B------:R-:W-:Y:S02]  /*43b0*/  USEL UR12, UR12, UR4, !UP2 ;  /* 0x000000040c0c7287 */ /* 0x000fe4000d000000 */
[----:B----4-:R-:W-:Y:S01]  /*43c0*/  UIMAD.WIDE.U32 UR4, UR6, UR14, URZ ;  /* 0x0000000e060472a5 */ /* 0x010fe2000f8e00ff */
[----:B------:R-:W-:Y:S01]  /*43d0*/  UMOV UR7, UR11 ;  /* 0x0000000b00077c82 */ /* 0x000fe20008000000 */
[----:B------:R-:W-:-:S02]  /*43e0*/  UIMAD.WIDE.U32 UR10, UR12, UR14, URZ ;  /* 0x0000000e0c0a72a5 */ /* 0x000fc4000f8e00ff */
[----:B------:R-:W-:-:S03]  /*43f0*/  USHF.R.U32.HI UR7, URZ, UR20, UR7 ;  /* 0x00000014ff077299 */ /* 0x000fc60008011607 */
[----:B------:R-:W-:Y:S01]  /*4400*/  UMOV UR4, UR5 ;  /* 0x0000000500047c82 */ /* 0x000fe20008000000 */
[----:B------:R-:W-:Y:S01]  /*4410*/  UMOV UR8, UR9 ;  /* 0x0000000900087c82 */ /* 0x000fe20008000000 */
[----:B------:R-:W-:Y:S01]  /*4420*/  @UP3 USHF.R.U32.HI UR6, URZ, UR15, UR4 ;  /* 0x0000000fff063299 */ /* 0x000fe20008011604 */
[----:B------:R-:W-:Y:S01]  /*4430*/  UMOV UR5, UR11 ;  /* 0x0000000b00057c82 */ /* 0x000fe20008000000 */
[----:B------:R-:W-:Y:S02]  /*4440*/  USHF.R.U32.HI UR8, URZ, UR17, UR8 ;  /* 0x00000011ff087299 */ /* 0x000fe40008011608 */
[----:B------:R-:W-:Y:S02]  /*4450*/  USEL UR4, UR71, UR7, !UP0 ;  /* 0x0000000747047287 */ /* 0x000fe4000c000000 */
[----:B------:R-:W-:Y:S02]  /*4460*/  @UP3 USHF.R.U32.HI UR12, URZ, UR15, UR5 ;  /* 0x0000000fff0c3299 */ /* 0x000fe40008011605 */
[----:B------:R-:W-:-:S02]  /*4470*/  UIMAD UR6, UR39, UR6, URZ ;  /* 0x00000006270672a4 */ /* 0x000fc4000f8e02ff */
[----:B------:R-:W-:Y:S02]  /*4480*/  USEL UR5, UR21, UR8, !UP2 ;  /* 0x0000000815057287 */ /* 0x000fe4000d000000 */
[----:B------:R-:W-:Y:S02]  /*4490*/  UIMAD UR8, UR39, UR12, URZ ;  /* 0x0000000c270872a4 */ /* 0x000fe4000f8e02ff */
[----:B------:R-:W-:Y:S02]  /*44a0*/  UISETP.GE.AND UP0, UPT, UR4, UR6, UPT ;  /* 0x000000060400728c */ /* 0x000fe4000bf06270 */
        /* <DEDUP_REMOVED lines=20> */
[----:B------:R-:W-:-:S06]  /*45f0*/  UIMAD UR4, UR5, UR13, UR6 ;  /* 0x0000000d050472a4 */ /* 0x000fcc000f8e0206 */
[----:B------:R-:W-:-:S07]  /*4600*/  IMAD.U32 R18, RZ, RZ, UR4 ;  /* 0x00000004ff127e24 */ /* 0x000fce000f8e00ff */
.L_x_30:
[----:B------:R-:W1:Y:S02]  /*4610*/  LDCU UR4, c[0x0][0xb30] ;  /* 0x00016600ff0477ac */ /* 0x000e640008000800 */
[----:B-1----:R-:W-:-:S09]  /*4620*/  UISETP.NE.AND UP0, UPT, UR4, 0x1, UPT ;  /* 0x000000010400788c */ /* 0x002fd2000bf05270 */
[----:B------:R-:W-:Y:S05]  /*4630*/  BRA.U UP0, `(.L_x_31) ;  /* 0x00000001004c7547 */ /* 0x000fea000b800000 */
[----:B------:R-:W1:Y:S01]  /*4640*/  LDCU.128 UR8, c[0x0][0xb10] ;  /* 0x00016200ff0877ac */ /* 0x000e620008000c00 */
[----:B------:R-:W-:Y:S01]  /*4650*/  R2UR UR14, R18 ;  /* 0x00000000120e72ca */ /* 0x000fe200000e0000 */
[----:B------:R-:W2:Y:S01]  /*4660*/  LDCU UR12, c[0x0][0xb0c] ;  /* 0x00016180ff0c77ac */ /* 0x000ea20008000800 */
[----:B------:R-:W3:Y:S11]  /*4670*/  LDCU UR13, c[0x0][0xb20] ;  /* 0x00016400ff0d77ac */ /* 0x000ef60008000800 */
[----:B-1----:R-:W-:-:S02]  /*4680*/  UIMAD.WIDE.U32 UR6, UR14, UR8, URZ ;  /* 0x000000080e0672a5 */ /* 0x002fc4000f8e00ff */
[----:B------:R-:W-:Y:S02]  /*4690*/  UIMAD.WIDE.U32 UR4, UR71, UR11, URZ ;  /* 0x0000000b470472a5 */ /* 0x000fe4000f8e00ff */
[----:B--2---:R-:W-:Y:S02]  /*46a0*/  UISETP.NE.AND UP2, UPT, UR12, 0x1, UPT ;  /* 0x000000010c00788c */ /* 0x004fe4000bf45270 */
[----:B------:R-:W-:Y:S01]  /*46b0*/  UISETP.NE.AND UP0, UPT, UR10, 0x1, UPT ;  /* 0x000000010a00788c */ /* 0x000fe2000bf05270 */
[----:B------:R-:W-:Y:S02]  /*46c0*/  UMOV UR6, UR7 ;  /* 0x0000000700067c82 */ /* 0x000fe40008000000 */
[----:B------:R-:W-:Y:S01]  /*46d0*/  UMOV UR4, UR5 ;  /* 0x0000000500047c82 */ /* 0x000fe20008000000 */
[----:B------:R-:W-:Y:S02]  /*46e0*/  USHF.R.U32.HI UR6, URZ, UR9, UR6 ;  /* 0x00000009ff067299 */ /* 0x000fe40008011606 */
[----:B---3--:R-:W-:-:S02]  /*46f0*/  USHF.R.U32.HI UR4, URZ, UR13, UR4 ;  /* 0x0000000dff047299 */ /* 0x008fc40008011604 */
[----:B------:R-:W-:Y:S02]  /*4700*/  USEL UR5, UR14, UR6, !UP2 ;  /* 0x000000060e057287 */ /* 0x000fe4000d000000 */
[----:B------:R-:W-:-:S04]  /*4710*/  USEL UR4, UR71, UR4, !UP0 ;  /* 0x0000000447047287 */ /* 0x000fc8000c000000 */
[----:B------:R-:W-:Y:S02]  /*4720*/  UIADD3 UR6, UPT, UPT, UR5, -UR4, URZ ;  /* 0x8000000405067290 */ /* 0x000fe4000fffe0ff */
[----:B------:R-:W-:Y:S02]  /*4730*/  UIADD3 UR4, UPT, UPT, -UR5, UR4, URZ ;  /* 0x0000000405047290 */ /* 0x000fe4000fffe1ff */
[----:B------:R-:W-:Y:S02]  /*4740*/  UIMAD UR71, UR6, UR10, UR71 ;  /* 0x0000000a064772a4 */ /* 0x000fe4000f8e0247 */
[----:B------:R-:W-:-:S06]  /*4750*/  UIMAD UR14, UR4, UR12, UR14 ;  /* 0x0000000c040e72a4 */ /* 0x000fcc000f8e020e */
[----:B------:R-:W-:-:S07]  /*4760*/  MOV R18, UR14 ;  /* 0x0000000e00127c02 */ /* 0x000fce0008000f00 */
.L_x_31:
[----:B------:R-:W-:Y:S01]  /*4770*/  R2UR UR6, R18 ;  /* 0x00000000120672ca */ /* 0x000fe200000e0000 */
[----:B------:R-:W-:Y:S01]  /*4780*/  UMOV UR54, UR70 ;  /* 0x0000004600367c82 */ /* 0x000fe20008000000 */
[----:B------:R-:W-:Y:S02]  /*4790*/  R2UR UR5, R57 ;  /* 0x00000000390572ca */ /* 0x000fe400000e0000 */
[----:B------:R-:W-:Y:S02]  /*47a0*/  R2UR UR4, R56 ;  /* 0x00000000380472ca */ /* 0x000fe400000e0000 */
[----:B------:R-:W-:Y:S02]  /*47b0*/  PLOP3.LUT P1, PT, PT, PT, PT, 0x80, 0x8 ;  /* 0x000000000008781c */ /* 0x000fe40003f2f070 */
[----:B------:R-:W-:-:S07]  /*47c0*/  LOP3.LUT R3, R3, 0x1, RZ, 0x3c, !PT ;  /* 0x0000000103037812 */ /* 0x000fce00078e3cff */
[----:B------:R-:W-:Y:S02]  /*47d0*/  UIADD3 UR50, UPT, UPT, UR6, UR5, URZ ;  /* 0x0000000506327290 */ /* 0x000fe4000fffe0ff */
[----:B------:R-:W-:Y:S01]  /*47e0*/  UIADD3 UR26, UPT, UPT, UR71, UR4, URZ ;  /* 0x00000004471a7290 */ /* 0x000fe2000fffe0ff */
[----:B------:R-:W-:Y:S11]  /*47f0*/  BRA.U UP1, `(.L_x_32) ;  /* 0xffffffcd01387547 */ /* 0x000ff6000b83ffff */
[----:B------:R-:W-:Y:S01]  /*4800*/  UIADD3 UR62, UPT, UPT, UR62, 0x30, URZ ;  /* 0x000000303e3e7890 */ /* 0x000fe2000fffe0ff */
[----:B------:R-:W-:-:S03]  /*4810*/  MOV R3, UR47 ;  /* 0x0000002f00037c02 */ /* 0x000fc60008000f00 */
[----:B------:R-:W-:Y:S01]  /*4820*/  ULEA UR4, UR55, UR62, 0x3 ;  /* 0x0000003e37047291 */ /* 0x000fe2000f8e18ff */
[----:B------:R-:W-:-:S08]  /*4830*/  SHF.L.U32 R3, R3, 0x1f, RZ ;  /* 0x0000001f03037819 */ /* 0x000fd000000006ff */
[----:B------:R-:W1:Y:S02]  /*4840*/  SYNCS.PHASECHK.TRANS64.TRYWAIT P0, [UR4], R3 ;  /* 0x00000003ff0075a7 */ /* 0x000e640008001104 */
[----:B-1----:R-:W-:Y:S05]  /*4850*/  @!P0 BRA `(.L_x_33) ;  /* 0x0000005400088947 */ /* 0x002fea0003800000 */
.L_x_114:
[----:B------:R-:W-:-:S04]  /*4860*/  UIADD3 UR4, UPT, UPT, UR55, 0x1, URZ ;  /* 0x0000000137047890 */ /* 0x000fc8000fffe0ff */
[----:B------:R-:W-:-:S04]  /*4870*/  UISETP.NE.AND UP0, UPT, UR4, 0x6, UPT ;  /* 0x000000060400788c */ /* 0x000fc8000bf05270 */
[----:B------:R-:W-:Y:S02]  /*4880*/  USEL UR5, URZ, 0x1, UP0 ;  /* 0x00000001ff057887 */ /* 0x000fe40008000000 */
[----:B------:R-:W-:Y:S02]  /*4890*/  USEL UR4, UR4, URZ, UP0 ;  /* 0x000000ff04047287 */ /* 0x000fe40008000000 */
[----:B------:R-:W-:Y:S02]  /*48a0*/  ULOP3.LUT UR6, UR47, UR5, URZ, 0x3c, !UPT ;  /* 0x000000052f067292 */ /* 0x000fe4000f8e3cff */
[----:B------:R-:W-:-:S04]  /*48b0*/  ULEA UR5, UR4, UR62, 0x3 ;  /* 0x0000003e04057291 */ /* 0x000fc8000f8e18ff */
[----:B-1----:R-:W-:-:S04]  /*48c0*/  MOV R3, UR6 ;  /* 0x0000000600037c02 */ /* 0x002fc80008000f00 */
[----:B------:R-:W-:-:S04]  /*48d0*/  SHF.L.U32 R3, R3, 0x1f, RZ ;  /* 0x0000001f03037819 */ /* 0x000fc800000006ff */
[----:B------:R-:W1:Y:S02]  /*48e0*/  SYNCS.PHASECHK.TRANS64.TRYWAIT P0, [UR5], R3 ;  /* 0x00000003ff0075a7 */ /* 0x000e640008001105 */
[----:B-1----:R-:W-:Y:S05]  /*48f0*/  @!P0 BRA `(.L_x_34) ;  /* 0x0000005000f88947 */ /* 0x002fea0003800000 */
.L_x_116:
        /* <DEDUP_REMOVED lines=10> */
.L_x_118:
        /* <DEDUP_REMOVED lines=10> */
.L_x_120:
        /* <DEDUP_REMOVED lines=10> */
.L_x_122:
[----:B------:R-:W-:-:S04]  /*4ae0*/  UIADD3 UR4, UPT, UPT, UR4, 0x1, URZ ;  /* 0x0000000104047890 */ /* 0x000fc8000fffe0ff */
[----:B------:R-:W-:-:S04]  /*4af0*/  UISETP.NE.AND UP0, UPT, UR4, 0x6, UPT ;  /* 0x000000060400788c */ /* 0x000fc8000bf05270 */
[----:B------:R-:W-:Y:S02]  /*4b00*/  USEL UR5, URZ, 0x1, UP0 ;  /* 0x00000001ff057887 */ /* 0x000fe40008000000 */
[----:B------:R-:W-:Y:S02]  /*4b10*/  USEL UR4, UR4, URZ, UP0 ;  /* 0x000000ff04047287 */ /* 0x000fe40008000000 */
[----:B------:R-:W-:Y:S02]  /*4b20*/  ULOP3.LUT UR5, UR6, UR5, URZ, 0x3c, !UPT ;  /* 0x0000000506057292 */ /* 0x000fe4000f8e3cff */
[----:B------:R-:W-:-:S04]  /*4b30*/  ULEA UR4, UR4, UR62, 0x3 ;  /* 0x0000003e04047291 */ /* 0x000fc8000f8e18ff */
[----:B------:R-:W-:Y:S02]  /*4b40*/  IMAD.U32 R2, RZ, RZ, UR5 ;  /* 0x00000005ff027e24 */ /* 0x000fe4000f8e00ff */
[----:B-1----:R-:W-:-:S03]  /*4b50*/  MOV R0, UR4 ;  /* 0x0000000400007c02 */ /* 0x002fc60008000f00 */
[----:B------:R-:W-:-:S07]  /*4b60*/  SHF.L.U32 R3, R2, 0x1f, RZ ;  /* 0x0000001f02037819 */ /* 0x000fce00000006ff */
.L_x_38:
[----:B-1----:R1:W2:Y:S02]  /*4b70*/  SYNCS.PHASECHK.TRANS64.TRYWAIT P0, [R0+URZ], R3 ;  /* 0x00000003000075a7 */ /* 0x0022a400080011ff */
[----:B--2---:R-:W-:Y:S05]  /*4b80*/  @!P0 NANOSLEEP.SYNCS 0x989680 ;  /* 0x009896800000895d */ /* 0x004fea0003900000 */
[----:B------:R-:W2:Y:S02]  /*4b90*/  @!P0 SYNCS.PHASECHK.TRANS64 P0, [R0+URZ], R3 ;  /* 0x00000003000085a7 */ /* 0x000ea400080010ff */
[----:B--2---:R-:W-:Y:S05]  /*4ba0*/  @P0 EXIT ;  /* 0x000000000000094d */ /* 0x004fea0003800000 */
[----:B------:R-:W-:Y:S05]  /*4bb0*/  BRA `(.L_x_38) ;  /* 0xfffffffc00ec7947 */ /* 0x000fea000383ffff */
.L_x_16:
[----:B------:R-:W2:Y:S02]  /*4bc0*/  S2UR UR4, SR_CgaCtaId ;  /* 0x00000000000479c3 */ /* 0x000ea40000008800 */
[----:B--2---:R-:W-:-:S04]  /*4bd0*/  UISETP.NE.AND UP0, UPT, UR4, URZ, UPT ;  /* 0x000000ff0400728c */ /* 0x004fc8000bf05270 */
[----:B------:R-:W-:-:S09]  /*4be0*/  UISETP.NE.OR UP0, UPT, UR15, 0x1, UP0 ;  /* 0x000000010f00788c */ /* 0x000fd20008705670 */
[----:B------:R-:W-:Y:S05]  /*4bf0*/  BRA.U UP0, `(.L_x_39) ;  /* 0x0000000100b47547 */ /* 0x000fea000b800000 */
[----:B------:R-:W2:Y:S01]  /*4c00*/  S2UR UR5, SR_CgaCtaId ;  /* 0x00000000000579c3 */ /* 0x000ea20000008800 */
[----:B------:R-:W-:Y:S01]  /*4c10*/  UMOV UR4, 0x400 ;  /* 0x0000040000047882 */ /* 0x000fe20000000000 */
[----:B------:R-:W-:Y:S01]  /*4c20*/  HFMA2 R3, -RZ, RZ, 0, 5.9604644775390625e-08 ;  /* 0x00000001ff037431 */ /* 0x000fe200000001ff */
[----:B------:R-:W-:Y:S01]  /*4c30*/  ISETP.NE.AND P0, PT, R0, RZ, PT ;  /* 0x000000ff0000720c */ /* 0x000fe20003f05270 */
[----:B------:R-:W-:Y:S01]  /*4c40*/  IMAD.MOV.U32 R8, RZ, RZ, RZ ;  /* 0x000000ffff087224 */ /* 0x000fe200078e00ff */
[----:B--2---:R-:W-:-:S04]  /*4c50*/  ULEA UR4, UR5, UR4, 0x18 ;  /* 0x0000000405047291 */ /* 0x004fc8000f8ec0ff */
[----:B------:R-:W-:Y:S02]  /*4c60*/  UIADD3 UR5, UPT, UPT, UR4, 0xa8, URZ ;  /* 0x000000a804057890 */ /* 0x000fe4000fffe0ff */
[----:B------:R-:W-:Y:S02]  /*4c70*/  UIADD3 UR8, UPT, UPT, UR4, 0xa0, URZ ;  /* 0x000000a004087890 */ /* 0x000fe4000fffe0ff */
[----:B------:R-:W-:-:S12]  /*4c80*/  UPRMT UR5, URZ, 0x654, UR5 ;  /* 0x00000654ff057896 */ /* 0x000fd80008000005 */
.L_x_42:
[----:B------:R-:W-:Y:S01]  /*4c90*/  SHF.L.U32 R7, R3, 0x1f, RZ ;  /* 0x0000001f03077819 */ /* 0x000fe200000006ff */
[----:B------:R-:W-:Y:S02]  /*4ca0*/  IMAD.U32 R9, RZ, RZ, UR8 ;  /* 0x00000008ff097e24 */ /* 0x000fe4000f8e00ff */
[----:B------:R-:W-:Y:S01]  /*4cb0*/  @!P0 IMAD.MOV.U32 R5, RZ, RZ, 0x10 ;  /* 0x00000010ff058424 */ /* 0x000fe200078e00ff */
[----:B------:R-:W2:Y:S02]  /*4cc0*/  SYNCS.PHASECHK.TRANS64.TRYWAIT P1, [UR4+0xa8], R7 ;  /* 0x0000a807ff0075a7 */ /* 0x000ea40008021104 */
[----:B------:R-:W-:-:S04]  /*4cd0*/  PRMT R9, R0, 0x654, R9 ;  /* 0x0000065400097816 */ /* 0x000fc80000000009 */
[----:B------:R-:W-:Y:S01]  /*4ce0*/  SEL R2, R9, R2, !P0 ;  /* 0x0000000209027207 */ /* 0x000fe20004000000 */
[----:B--2---:R-:W-:Y:S06]  /*4cf0*/  @!P1 BRA `(.L_x_40) ;  /* 0x0000005000589947 */ /* 0x004fec0003800000 */
.L_x_124:
[----:B------:R-:W-:Y:S01]  /*4d00*/  UIADD3 UR6, UPT, UPT, UR4, 0xe0, URZ ;  /* 0x000000e004067890 */ /* 0x000fe2000fffe0ff */
[----:B------:R3:W-:Y:S01]  /*4d10*/  @!P0 SYNCS.ARRIVE.TRANS64.RED RZ, [R2+URZ], R5 ;  /* 0x0000000502ff89a7 */ /* 0x0007e200080004ff */
[----:B------:R-:W-:Y:S01]  /*4d20*/  UIADD3 UR7, UPT, UPT, UR4, 0xa0, URZ ;  /* 0x000000a004077890 */ /* 0x000fe2000fffe0ff */
[----:B------:R-:W-:-:S08]  /*4d30*/  LOP3.LUT R3, R3, 0x1, RZ, 0x3c, !PT ;  /* 0x0000000103037812 */ /* 0x000fd000078e3cff */
[----:B------:R-:W-:Y:S06]  /*4d40*/  UGETNEXTWORKID.BROADCAST [UR6], [UR7] ;  /* 0x00000000060073ca */ /* 0x000fec0008000100 */
[----:B---3--:R-:W-:-:S04]  /*4d50*/  SHF.L.U32 R5, R8, 0x1f, RZ ;  /* 0x0000001f08057819 */ /* 0x008fc800000006ff */
[----:B------:R-:W3:Y:S02]  /*4d60*/  SYNCS.PHASECHK.TRANS64.TRYWAIT P1, [UR4+0xa0], R5 ;  /* 0x0000a005ff0075a7 */ /* 0x000ee40008021104 */
[----:B---3--:R-:W-:Y:S05]  /*4d70*/  @!P1 BRA `(.L_x_41) ;  /* 0x0000005000509947 */ /* 0x008fea0003800000 */
.L_x_126:
[----:B--2---:R-:W2:Y:S01]  /*4d80*/  LDS.128 R4, [UR4+0xe0] ;  /* 0x0000e004ff047984 */ /* 0x004ea20008000c00 */
[----:B------:R-:W-:Y:S01]  /*4d90*/  LOP3.LUT R8, R8, 0x1, RZ, 0x3c, !PT ;  /* 0x0000000108087812 */ /* 0x000fe200078e3cff */
[----:B------:R-:W-:Y:S01]  /*4da0*/  @!PT LDS RZ, [RZ] ;  /* 0x00000000fffff984 */ /* 0x000fe20000000800 */
[----:B------:R-:W-:Y:S01]  /*4db0*/  @!PT LDS RZ, [RZ] ;  /* 0x00000000fffff984 */ /* 0x000fe20000000800 */
[----:B------:R-:W-:Y:S01]  /*4dc0*/  @!PT LDS RZ, [RZ] ;  /* 0x00000000fffff984 */ /* 0x000fe20000000800 */
[----:B------:R-:W-:Y:S01]  /*4dd0*/  @!PT LDS RZ, [RZ] ;  /* 0x00000000fffff984 */ /* 0x000fe20000000800 */
[----:B------:R3:W-:Y:S06]  /*4de0*/  MEMBAR.ALL.CTA ;  /* 0x0000000000007992 */ /* 0x0007ec0000008000 */
[----:B---3--:R-:W3:Y:S02]  /*4df0*/  FENCE.VIEW.ASYNC.S ;  /* 0x00000000000073c6 */ /* 0x008ee40000000000 */
[----:B---3--:R-:W-:Y:S01]  /*4e00*/  SYNCS.ARRIVE.TRANS64.RED.A1T0 RZ, [UR5], RZ ;  /* 0x000000ffffff79a7 */ /* 0x008fe20008100405 */
[----:B--2---:R-:W-:-:S13]  /*4e10*/  LOP3.LUT P1, RZ, R6, 0x1, RZ, 0xc0, !PT ;  /* 0x0000000106ff7812 */ /* 0x004fda000782c0ff */
[----:B------:R-:W-:Y:S05]  /*4e20*/  @P1 BRA `(.L_x_42) ;  /* 0xfffffffc00981947 */ /* 0x000fea000383ffff */
[----:B------:R-:W-:-:S04]  /*4e30*/  SHF.L.U32 R0, R3, 0x1f, RZ ;  /* 0x0000001f03007819 */ /* 0x000fc800000006ff */
[----:B------:R-:W2:Y:S02]  /*4e40*/  SYNCS.PHASECHK.TRANS64 P0, [UR4+0xa8], R0 ;  /* 0x0000a800ff0075a7 */ /* 0x000ea40008001004 */
[----:B-12---:R-:W-:Y:S05]  /*4e50*/  @P0 EXIT ;  /* 0x000000000000094d */ /* 0x006fea0003800000 */
[----:B------:R-:W-:-:S07]  /*4e60*/  MOV R0, UR4 ;  /* 0x0000000400007c02 */ /* 0x000fce0008000f00 */
.L_x_43:
[----:B-1----:R-:W-:-:S04]  /*4e70*/  SHF.L.U32 R5, R3, 0x1f, RZ ;  /* 0x0000001f03057819 */ /* 0x002fc800000006ff */
[----:B------:R1:W2:Y:S03]  /*4e80*/  SYNCS.PHASECHK.TRANS64.TRYWAIT P0, [R0+URZ+0xa8], R5 ;  /* 0x0000a805000075a7 */ /* 0x0002a600080011ff */
[----:B--2---:R-:W-:Y:S05]  /*4e90*/  @!P0 NANOSLEEP.SYNCS 0x989680 ;  /* 0x009896800000895d */ /* 0x004fea0003900000 */
[----:B------:R-:W2:Y:S02]  /*4ea0*/  @!P0 SYNCS.PHASECHK.TRANS64 P0, [R0+URZ+0xa8], R5 ;  /* 0x0000a805000085a7 */ /* 0x000ea400080010ff */
[----:B--2---:R-:W-:Y:S05]  /*4eb0*/  @P0 EXIT ;  /* 0x000000000000094d */ /* 0x004fea0003800000 */
[----:B------:R-:W-:Y:S05]  /*4ec0*/  BRA `(.L_x_43) ;  /* 0xfffffffc00e87947 */ /* 0x000fea000383ffff */
.L_x_39:
[----:B------:R-:W-:-:S09]  /*4ed0*/  UISETP.NE.AND UP0, UPT, UR15, URZ, UPT ;  /* 0x000000ff0f00728c */ /* 0x000fd2000bf05270 */
[----:B------:R-:W-:Y:S05]  /*4ee0*/  BRA.U UP0, `(.L_x_44) ;  /* 0x0000001100047547 */ /* 0x000fea000b800000 */
[----:B------:R-:W2:Y:S01]  /*4ef0*/  S2UR UR7, SR_CgaCtaId ;  /* 0x00000000000779c3 */ /* 0x000ea20000008800 */
[----:B------:R-:W-:Y:S01]  /*4f00*/  UMOV UR4, 0x40 ;  /* 0x0000004000047882 */ /* 0x000fe20000000000 */
[----:B------:R-:W-:Y:S01]  /*4f10*/  NOP ;  /* 0x0000000000007918 */ /* 0x000fe20000000000 */
[----:B------:R-:W-:Y:S01]  /*4f20*/  UMOV UR6, 0x400 ;  /* 0x0000040000067882 */ /* 0x000fe20000000000 */
[----:B--2---:R-:W-:Y:S02]  /*4f30*/  ULEA UR5, UR7, UR4, 0x18 ;  /* 0x0000000407057291 */ /* 0x004fe4000f8ec0ff */
[----:B------:R-:W-:-:S07]  /*4f40*/  ULEA UR6, UR7, UR6, 0x18 ;  /* 0x0000000607067291 */ /* 0x000fce000f8ec0ff */
[----:B------:R-:W2:Y:S02]  /*4f50*/  LDS.U8 R0, [UR5+0x1c] ;  /* 0x00001c05ff007984 */ /* 0x000ea40008000000 */
[----:B--2---:R-:W-:-:S13]  /*4f60*/  ISETP.NE.AND P0, PT, R0, RZ, PT ;  /* 0x000000ff0000720c */ /* 0x004fda0003f05270 */
[----:B------:R-:W-:Y:S05]  /*4f70*/  @P0 BRA `(.L_x_45) ;  /* 0x0000000000580947 */ /* 0x000fea0003800000 */
[----:B------:R-:W-:-:S13]  /*4f80*/  ELECT P0, URZ, PT ;  /* 0x0000000000ff782f */ /* 0x000fda0003800000 */
[----:B------:R-:W-:Y:S05]  /*4f90*/  @!P0 BRA `(.L_x_46) ;  /* 0x0000000000608947 */ /* 0x000fea0003800000 */
[----:B------:R-:W-:Y:S01]  /*4fa0*/  UMOV UR4, 0x10 ;  /* 0x0000001000047882 */ /* 0x000fe20000000000 */
[----:B------:R-:W-:Y:S01]  /*4fb0*/  HFMA2 R0, -RZ, RZ, 0, 5.9604644775390625e-08 ;  /* 0x00000001ff007431 */ /* 0x000fe200000001ff */
[----:B------:R-:W-:-:S03]  /*4fc0*/  MOV R2, 0xffff ;  /* 0x0000ffff00027802 */ /* 0x000fc60000000f00 */
[----:B------:R-:W-:Y:S04]  /*4fd0*/  DEPBAR.LE SB2, 0x36 ;  /* 0x0000ad800000791a */ /* 0x000fe80000000000 */
[----:B------:R-:W2:Y:S02]  /*4fe0*/  UTCATOMSWS.FIND_AND_SET.ALIGN UP0, UR4, UR4 ;  /* 0x00000004000475e3 */ /* 0x000ea40008000800 */
[----:B--2---:R-:W-:Y:S01]  /*4ff0*/  MOV R3, UR4 ;  /* 0x0000000400037c02 */ /* 0x004fe20008000f00 */
[----:B------:R-:W-:Y:S06]  /*5000*/  BRA.U UP0, `(.L_x_47) ;  /* 0x0000000100187547 */ /* 0x000fec000b800000 */
.L_x_48:
[----:B------:R-:W-:Y:S05]  /*5010*/  NANOSLEEP 0x64 ;  /* 0x000000640000795d */ /* 0x000fea0003800000 */
[----:B------:R-:W-:-:S05]  /*5020*/  UMOV UR4, 0x10 ;  /* 0x0000001000047882 */ /* 0x000fca0000000000 */
[----:B------:R-:W-:Y:S04]  /*5030*/  DEPBAR.LE SB2, 0x36 ;  /* 0x0000ad800000791a */ /* 0x000fe80000000000 */
[----:B------:R-:W2:Y:S02]  /*5040*/  UTCATOMSWS.FIND_AND_SET.ALIGN UP0, UR4, UR4 ;  /* 0x00000004000475e3 */ /* 0x000ea40008000800 */
[----:B--2---:R-:W-:Y:S01]  /*5050*/  MOV R3, UR4 ;  /* 0x0000000400037c02 */ /* 0x004fe20008000f00 */
[----:B------:R-:W-:Y:S05]  /*5060*/  BRA.U !UP0, `(.L_x_48) ;  /* 0xfffffffd08e87547 */ /* 0x000fea000b83ffff */
.L_x_47:
[-C--:B------:R-:W-:Y:S02]  /*5070*/  SHF.L.U32 R2, R2, R3.reuse, RZ ;  /* 0x0000000302027219 */ /* 0x080fe400000006ff */
[----:B------:R-:W-:Y:S01]  /*5080*/  SHF.L.U32 R0, R0, R3, RZ ;  /* 0x0000000300007219 */ /* 0x000fe200000006ff */
[----:B------:R-:W-:Y:S02]  /*5090*/  IMAD.SHL.U32 R3, R3, 0x20, RZ ;  /* 0x0000002003037824 */ /* 0x000fe400078e00ff */
[----:B------:R2:W-:Y:S04]  /*50a0*/  ATOMS.OR RZ, [UR5+0x14], R2 ;  /* 0x00001402ffff798c */ /* 0x0005e8000b000005 */
[----:B------:R2:W-:Y:S04]  /*50b0*/  ATOMS.OR RZ, [UR5+0x18], R0 ;  /* 0x00001800ffff798c */ /* 0x0005e8000b000005 */
[----:B------:R2:W-:Y:S01]  /*50c0*/  STS [UR6+0xf0], R3 ;  /* 0x0000f003ff007988 */ /* 0x0005e20008000806 */
[----:B------:R-:W-:Y:S05]  /*50d0*/  BRA `(.L_x_46) ;  /* 0x0000000000107947 */ /* 0x000fea0003800000 */
.L_x_45:
[----:B------:R-:W-:Y:S02]  /*50e0*/  MOV R0, 0xffffffff ;  /* 0xffffffff00007802 */ /* 0x000fe40000000f00 */
[----:B------:R-:W-:-:S03]  /*50f0*/  MOV R2, 0x5120 ;  /* 0x0000512000027802 */ /* 0x000fc60000000f00 */
[----:B------:R2:W-:Y:S04]  /*5100*/  STS [UR6+0xf0], R0 ;  /* 0x0000f000ff007988 */ /* 0x0005e80008000806 */
[----:B-12--5:R-:W-:Y:S05]  /*5110*/  CALL.REL.NOINC `($__internal_1_$__cuda_sm10x_tcgen05_guardrail_trap_phase_invalid_during_alloc) ;  /* 0x0000005000e47944 */ /* 0x026fea0003c00000 */
.L_x_46:
[----:B------:R-:W-:Y:S05]  /*5120*/  WARPSYNC.ALL ;  /* 0x0000000000007948 */ /* 0x000fea0003800000 */
[----:B------:R-:W3:Y:S01]  /*5130*/  S2UR UR4, SR_CgaCtaId ;  /* 0x00000000000479c3 */ /* 0x000ee20000008800 */
[----:B------:R-:W-:Y:S01]  /*5140*/  UMOV UR23, 0x400 ;  /* 0x0000040000177882 */ /* 0x000fe20000000000 */
[----:B------:R-:W-:-:S06]  /*5150*/  NOP ;  /* 0x0000000000007918 */ /* 0x000fcc0000000000 */
[----:B------:R-:W-:Y:S06]  /*5160*/  BAR.ARV 0x6, 0xa0 ;  /* 0x0182800000007b1d */ /* 0x000fec0000002000 */
[----:B------:R-:W4:Y:S01]  /*5170*/  LDCU.64 UR6, c[0x0][0x388] ;  /* 0x00007100ff0677ac */ /* 0x000f220008000a00 */
[----:B------:R-:W-:Y:S01]  /*5180*/  IMAD.MOV.U32 R8, RZ, RZ, 0x1 ;  /* 0x00000001ff087424 */ /* 0x000fe200078e00ff */
[----:B------:R-:W-:Y:S01]  /*5190*/  UMOV UR26, URZ ;  /* 0x000000ff001a7c82 */ /* 0x000fe20008000000 */
[----:B------:R-:W-:Y:S01]  /*51a0*/  UMOV UR22, URZ ;  /* 0x000000ff00167c82 */ /* 0x000fe20008000000 */
[----:B------:R-:W-:Y:S01]  /*51b0*/  UMOV UR42, 0x0 ;  /* 0x00000000002a7882 */ /* 0x000fe20000000000 */
[----:B------:R-:W-:Y:S01]  /*51c0*/  UMOV UR43, 0x4110910 ;  /* 0x04110910002b7882 */ /* 0x000fe20000000000 */
[----:B------:R-:W-:Y:S01]  /*51d0*/  UMOV UR40, 0x0 ;  /* 0x0000000000287882 */ /* 0x000fe20000000000 */
[----:B------:R-:W-:Y:S01]  /*51e0*/  UMOV UR41, 0x4110910 ;  /* 0x0411091000297882 */ /* 0x000fe20000000000 */
[----:B---3--:R-:W-:Y:S01]  /*51f0*/  ULEA UR23, UR4, UR23, 0x18 ;  /* 0x0000001704177291 */ /* 0x008fe2000f8ec0ff */
[----:B------:R-:W-:Y:S01]  /*5200*/  UMOV UR38, 0x0 ;  /* 0x0000000000267882 */ /* 0x000fe20000000000 */
[----:B-1----:R-:W-:-:S02]  /*5210*/  UMOV UR39, 0x4110910 ;  /* 0x0411091000277882 */ /* 0x002fc40000000000 */
[----:B------:R-:W-:Y:S01]  /*5220*/  UIADD3 UR44, UPT, UPT, UR23, 0xa8, URZ ;  /* 0x000000a8172c7890 */ /* 0x000fe2000fffe0ff */
[----:B------:R-:W-:Y:S01]  /*5230*/  UMOV UR36, 0x0 ;  /* 0x0000000000247882 */ /* 0x000fe20000000000 */
[----:B------:R-:W-:Y:S01]  /*5240*/  UMOV UR37, 0x4110910 ;  /* 0x0411091000257882 */ /* 0x000fe20000000000 */
[----:B----4-:R-:W-:Y:S02]  /*5250*/  UIADD3 UR4, UPT, UPT, UR6, 0x3f, URZ ;  /* 0x0000003f06047890 */ /* 0x010fe4000fffe0ff */
[----:B------:R-:W2:Y:S01]  /*5260*/  LDS R9, [UR23+0xf0] ;  /* 0x0000f017ff097984 */ /* 0x000ea20008000800 */
[----:B------:R-:W1:Y:S01]  /*5270*/  LDCU UR6, c[0x0][0x390] ;  /* 0x00007200ff0677ac */ /* 0x000e620008000800 */
[----:B------:R-:W-:Y:S01]  /*5280*/  USHF.R.S32.HI UR5, URZ, 0x1f, UR4 ;  /* 0x0000001fff057899 */ /* 0x000fe20008011404 */
[----:B------:R-:W-:Y:S01]  /*5290*/  UMOV UR34, 0x0 ;  /* 0x0000000000227882 */ /* 0x000fe20000000000 */
[----:B------:R-:W-:Y:S02]  /*52a0*/  UMOV UR35, 0x4110910 ;  /* 0x0411091000237882 */ /* 0x000fe40000000000 */
[----:B------:R-:W-:-:S02]  /*52b0*/  ULEA.HI UR4, UR5, UR4, URZ, 0x6 ;  /* 0x0000000405047291 */ /* 0x000fc4000f8f30ff */
[----:B------:R-:W-:Y:S02]  /*52c0*/  UIADD3 UR5, UPT, UPT, UR23, 0x6800, URZ ;  /* 0x0000680017057890 */ /* 0x000fe4000fffe0ff */
[----:B------:R-:W-:Y:S02]  /*52d0*/  USHF.R.S32.HI UR4, URZ, 0x6, UR4 ;  /* 0x00000006ff047899 */ /* 0x000fe40008011404 */
[----:B------:R-:W-:Y:S02]  /*52e0*/  USHF.R.U32.HI UR5, URZ, 0x4, UR5 ;  /* 0x00000004ff057899 */ /* 0x000fe40008011605 */
[----:B------:R-:W-:Y:S02]  /*52f0*/  UIMAD UR7, UR4, UR7, URZ ;  /* 0x00000007040772a4 */ /* 0x000fe4000f8e02ff */
[----:B------:R-:W-:Y:S02]  /*5300*/  UIADD3 UR4, UPT, UPT, UR23, 0x1e800, URZ ;  /* 0x0001e80017047890 */ /* 0x000fe4000fffe0ff */
[----:B------:R-:W-:-:S02]  /*5310*/  ULOP3.LUT UR24, UR5, 0x3fff, URZ, 0xc0, !UPT ;  /* 0x00003fff05187892 */ /* 0x000fc4000f8ec0ff */
[----:B------:R-:W-:Y:S02]  /*5320*/  USHF.R.U32.HI UR4, URZ, 0x4, UR4 ;  /* 0x00000004ff047899 */ /* 0x000fe40008011604 */
[----:B------:R-:W-:Y:S02]  /*5330*/  UPRMT UR44, URZ, 0x654, UR44 ;  /* 0x00000654ff2c7896 */ /* 0x000fe4000800002c */
[----:B------:R-:W-:Y:S02]  /*5340*/  ULOP3.LUT UR25, UR4, 0x3fff, URZ, 0xc0, !UPT ;  /* 0x00003fff04197892 */ /* 0x000fe4000f8ec0ff */
[----:B-1----:R-:W-:Y:S02]  /*5350*/  UIMAD UR4, UR7, UR6, URZ ;  /* 0x00000006070472a4 */ /* 0x002fe4000f8e02ff */
[----:B------:R-:W-:Y:S02]  /*5360*/  ULOP3.LUT UR24, UR24, 0x10000, URZ, 0xfc, !UPT ;  /* 0x0001000018187892 */ /* 0x000fe4000f8efcff */
[----:B------:R-:W-:-:S02]  /*5370*/  ULOP3.LUT UR25, UR25, 0x2000000, URZ, 0xfc, !UPT ;  /* 0x0200000019197892 */ /* 0x000fc4000f8efcff */
[----:B------:R-:W-:Y:S02]  /*5380*/  UIADD3 UR45, UPT, UPT, UR4, -0x1, URZ ;  /* 0xffffffff042d7890 */ /* 0x000fe4000fffe0ff */
[----:B------:R-:W-:Y:S01]  /*5390*/  UISETP.GE.AND UP3, UPT, UR4, 0x1, UPT ;  /* 0x000000010400788c */ /* 0x000fe2000bf66270 */
[----:B------:R-:W-:Y:S01]  /*53a0*/  UMOV UR32, 0x0 ;  /* 0x0000000000207882 */ /* 0x000fe20000000000 */
[C---:B--2---:R-:W-:Y:S01]  /*53b0*/  VIADD R3, R9.reuse, 0x40 ;  /* 0x0000004009037836 */ /* 0x044fe20000000000 */
[----:B------:R-:W-:Y:S01]  /*53c0*/  LOP3.LUT R2, R9, 0xffff, RZ, 0xc0, !PT ;  /* 0x0000ffff09027812 */ /* 0x000fe200078ec0ff */
[----:B------:R-:W-:Y:S01]  /*53d0*/  UMOV UR33, 0x4110910 ;  /* 0x0411091000217882 */ /* 0x000fe20000000000 */
[----:B------:R-:W-:Y:S01]  /*53e0*/  UMOV UR30, 0x0 ;  /* 0x00000000001e7882 */ /* 0x000fe20000000000 */
[----:B------:R-:W-:Y:S01]  /*53f0*/  UMOV UR31, 0x4110910 ;  /* 0x04110910001f7882 */ /* 0x000fe20000000000 */
[----:B------:R-:W-:Y:S01]  /*5400*/  LOP3.LUT R3, R3, 0xffff, RZ, 0xc0, !PT ;  /* 0x0000ffff03037812 */ /* 0x000fe200078ec0ff */
[----:B------:R-:W-:Y:S01]  /*5410*/  UMOV UR28, 0x0 ;  /* 0x00000000001c7882 */ /* 0x000fe20000000000 */
[----:B------:R-:W-:-:S03]  /*5420*/  UMOV UR29, 0x4110910 ;  /* 0x04110910001d7882 */ /* 0x000fc60000000000 */
[----:B------:R1:W-:Y:S02]  /*5430*/  STL.64 [R1], R2 ;  /* 0x0000000201007387 */ /* 0x0003e40000100a00 */
[----:B-1----:R-:W-:-:S07]  /*5440*/  CS2R R2, SRZ ;  /* 0x0000000000027805 */ /* 0x002fce000001ff00 */
.L_x_55:
[----:B-1----:R-:W-:-:S04]  /*5450*/  SHF.L.U32 R5, R3, 0x1f, RZ ;  /* 0x0000001f03057819 */ /* 0x002fc800000006ff */
[----:B------:R-:W1:Y:S02]  /*5460*/  SYNCS.PHASECHK.TRANS64.TRYWAIT P0, [UR23+0xa0], R5 ;  /* 0x0000a005ff0075a7 */ /* 0x000e640008001117 */
[----:B-12---:R-:W-:Y:S05]  /*5470*/  @!P0 BRA `(.L_x_49) ;  /* 0x0000004800a88947 */ /* 0x006fea0003800000 */
.L_x_128:
[----:B-1----:R-:W1:Y:S01]  /*5480*/  LDS.128 R4, [UR23+0xe0] ;  /* 0x0000e017ff047984 */ /* 0x002e620008000c00 */
[----:B------:R-:W-:Y:S01]  /*5490*/  ULEA UR27, UR26, UR23, 0x3 ;  /* 0x000000171a1b7291 */ /* 0x000fe2000f8e18ff */
[----:B------:R-:W-:Y:S01]  /*54a0*/  SHF.L.U32 R0, R8, 0x1f, RZ ;  /* 0x0000001f08007819 */ /* 0x000fe200000006ff */
[----:B------:R-:W-:Y:S01]  /*54b0*/  @!PT LDS RZ, [RZ] ;  /* 0x00000000fffff984 */ /* 0x000fe20000000800 */
[----:B------:R-:W-:Y:S01]  /*54c0*/  @!PT LDS RZ, [RZ] ;  /* 0x00000000fffff984 */ /* 0x000fe20000000800 */
[----:B------:R-:W-:Y:S01]  /*54d0*/  @!PT LDS RZ, [RZ] ;  /* 0x00000000fffff984 */ /* 0x000fe20000000800 */
[----:B------:R-:W-:Y:S01]  /*54e0*/  @!PT LDS RZ, [RZ] ;  /* 0x00000000fffff984 */ /* 0x000fe20000000800 */
[----:B------:R2:W-:Y:S06]  /*54f0*/  MEMBAR.ALL.CTA ;  /* 0x0000000000007992 */ /* 0x0005ec0000008000 */
[----:B--2---:R-:W2:Y:S02]  /*5500*/  FENCE.VIEW.ASYNC.S ;  /* 0x00000000000073c6 */ /* 0x004ea40000000000 */
[----:B--2---:R-:W-:Y:S01]  /*5510*/  SYNCS.ARRIVE.TRANS64.RED.A1T0 RZ, [UR44], RZ ;  /* 0x000000ffffff79a7 */ /* 0x004fe2000810042c */
[----:B------:R-:W2:Y:S01]  /*5520*/  SYNCS.PHASECHK.TRANS64.TRYWAIT P0, [UR27+0xc0], R0 ;  /* 0x0000c000ff0075a7 */ /* 0x000ea2000800111b */
[----:B-1----:R-:W-:Y:S01]  /*5530*/  LOP3.LUT P3, RZ, R6, 0x1, RZ, 0xc0, !PT ;  /* 0x0000000106ff7812 */ /* 0x002fe2000786c0ff */
[----:B--2---:R-:W-:-:S12]  /*5540*/  @!P0 BRA `(.L_x_50) ;  /* 0x00000048008c8947 */ /* 0x004fd80003800000 */
.L_x_130:
[----:B------:R-:W-:Y:S05]  /*5550*/  BRA.U !UP3, `(.L_x_51) ;  /* 0x000000050b587547 */ /* 0x000fea000b800000 */
[----:B-1----:R-:W-:Y:S01]  /*5560*/  IMAD.U32 R0, RZ, RZ, UR26 ;  /* 0x0000001aff007e24 */ /* 0x002fe2000f8e00ff */
[----:B------:R-:W-:-:S04]  /*5570*/  ULEA UR4, UR22, UR23, 0x3 ;  /* 0x0000001716047291 */ /* 0x000fc8000f8e18ff */
[----:B------:R-:W-:Y:S02]  /*5580*/  LEA R4, R0, R1, 0x2 ;  /* 0x0000000100047211 */ /* 0x000fe400078e10ff */
[----:B------:R-:W-:Y:S01]  /*5590*/  SHF.L.U32 R0, R2, 0x1f, RZ ;  /* 0x0000001f02007819 */ /* 0x000fe200000006ff */
[----:B------:R-:W-:-:S03]  /*55a0*/  UPLOP3.LUT UP2, UPT, UPT, UPT, UPT, 0x40, 0x4 ;  /* 0x000000000004789c */ /* 0x000fc60003f4e870 */
[----:B------:R-:W5:Y:S01]  /*55b0*/  LDL R4, [R4] ;  /* 0x0000000004047983 */ /* 0x000f620000100800 */
[----:B------:R1:W2:Y:S01]  /*55c0*/  SYNCS.PHASECHK.TRANS64.TRYWAIT P2, [UR4], R0 ;  /* 0x00000000ff0075a7 */ /* 0x0002a20008041104 */
[----:B------:R-:W-:Y:S01]  /*55d0*/  UMOV UR20, UR45 ;  /* 0x0000002d00147c82 */ /* 0x000fe20008000000 */
[----:B------:R-:W-:-:S05]  /*55e0*/  UMOV UR4, UR22 ;  /* 0x0000001600047c82 */ /* 0x000fca0008000000 */
.L_x_54:
[----:B------:R-:W-:Y:S01]  /*55f0*/  ULEA UR21, UR4, UR23, 0x3 ;  /* 0x0000001704157291 */ /* 0x000fe2000f8e18ff */
[----:B--23--:R-:W-:Y:S11]  /*5600*/  @P2 BRA `(.L_x_52) ;  /* 0x00000000000c2947 */ /* 0x00cff60003800000 */
[----:B------:R-:W-:Y:S04]  /*5610*/  SHF.L.U32 R5, R2, 0x1f, RZ ;  /* 0x0000001f02057819 */ /* 0x000fe800000006ff */
[----:B------:R-:W2:Y:S02]  /*5620*/  SYNCS.PHASECHK.TRANS64.TRYWAIT P0, [UR21], R5 ;  /* 0x00000005ff0075a7 */ /* 0x000ea40008001115 */
[----:B--2---:R-:W-:Y:S05]  /*5630*/  @!P0 BRA `(.L_x_53) ;  /* 0x0000004800688947 */ /* 0x004fea0003800000 */
.L_x_52:
[----:B------:R-:W-:Y:S01]  /*5640*/  UISETP.NE.AND UP0, UPT, UR20, URZ, UPT ;  /* 0x000000ff1400728c */ /* 0x000fe2000bf05270 */
[----:B------:R-:W-:Y:S01]  /*5650*/  PLOP3.LUT P2, PT, PT, PT, PT, 0x80, 0x8 ;  /* 0x000000000008781c */ /* 0x000fe20003f4f070 */
[----:B------:R-:W-:Y:S01]  /*5660*/  UIADD3 UR5, UPT, UPT, UR4, 0x1, URZ ;  /* 0x0000000104057890 */ /* 0x000fe2000fffe0ff */
[----:B------:R-:W-:Y:S03]  /*5670*/  ELECT P1, URZ, PT ;  /* 0x0000000000ff782f */ /* 0x000fe60003820000 */
[----:B------:R-:W-:Y:S01]  /*5680*/  UISETP.NE.AND UP1, UPT, UR5, 0x6, UPT ;  /* 0x000000060500788c */ /* 0x000fe2000bf25270 */
[----:B------:R-:W-:Y:S01]  /*5690*/  PLOP3.LUT P0, PT, PT, PT, UP0, 0x80, 0x8 ;  /* 0x000000000008781c */ /* 0x000fe20003f0f008 */
[----:B------:R-:W-:Y:S02]  /*56a0*/  ULEA UR18, UR4, UR25, 0xa ;  /* 0x0000001904127291 */ /* 0x000fe4000f8e50ff */
[----:B------:R-:W-:Y:S02]  /*56b0*/  USEL UR6, URZ, 0x1, UP1 ;  /* 0x00000001ff067887 */ /* 0x000fe40008800000 */
[----:B------:R-:W-:Y:S02]  /*56c0*/  USEL UR22, UR5, URZ, UP1 ;  /* 0x000000ff05167287 */ /* 0x000fe40008800000 */
[----:B------:R-:W-:Y:S02]  /*56d0*/  ULEA UR16, UR4, UR24, 0xa ;  /* 0x0000001804107291 */ /* 0x000fe4000f8e50ff */
[----:B------:R-:W-:Y:S01]  /*56e0*/  @UP0 ULEA UR5, UR22, UR23, 0x3 ;  /* 0x0000001716050291 */ /* 0x000fe2000f8e18ff */
[----:B------:R-:W-:Y:S01]  /*56f0*/  LOP3.LUT R2, R2, UR6, RZ, 0x3c, !PT ;  /* 0x0000000602027c12 */ /* 0x000fe2000f8e3cff */
[----:B------:R-:W-:Y:S01]  /*5700*/  UIADD3 UR8, UPT, UPT, UR18, 0x40, URZ ;  /* 0x0000004012087890 */ /* 0x000fe2000fffe0ff */
[----:B-----5:R-:W-:Y:S01]  /*5710*/  @P1 R2UR.BROADCAST UR6, R4 ;  /* 0x00000000040612ca */ /* 0x020fe200008e0000 */
[----:B------:R-:W-:Y:S01]  /*5720*/  UIADD3 UR4, UPT, UPT, UR16, 0x2, URZ ;  /* 0x0000000210047890 */ /* 0x000fe2000fffe0ff */
[----:B-1----:R-:W-:Y:S01]  /*5730*/  @P0 SHF.L.U32 R0, R2, 0x1f, RZ ;  /* 0x0000001f02000819 */ /* 0x002fe200000006ff */
[----:B------:R-:W-:Y:S02]  /*5740*/  UIADD3 UR12, UPT, UPT, UR18, 0x80, URZ ;  /* 0x00000080120c7890 */ /* 0x000fe4000fffe0ff */
[----:B------:R-:W-:Y:S01]  /*5750*/  UIADD3 UR10, UPT, UPT, UR18, 0xc0, URZ ;  /* 0x000000c0120a7890 */ /* 0x000fe2000fffe0ff */
[----:B------:R3:W4:Y:S01]  /*5760*/  @P0 SYNCS.PHASECHK.TRANS64.TRYWAIT P2, [UR5], R0 ;  /* 0x00000000ff0005a7 */ /* 0x0007220008041105 */
[----:B------:R-:W-:Y:S11]  /*5770*/  ELECT P0, URZ, PT ;  /* 0x0000000000ff782f */ /* 0x000ff60003800000 */
[----:B------:R-:W-:Y:S02]  /*5780*/  @!UPT UIADD3 URZ, UPT, UPT, URZ, URZ, URZ ;  /* 0x000000fffffff290 */ /* 0x000fe4000fffe0ff */
[C---:B------:R-:W-:Y:S02]  /*5790*/  @P0 R2UR.BROADCAST UR15, R4.reuse ;  /* 0x00000000040f02ca */ /* 0x040fe400008e0000 */
[----:B------:R-:W-:Y:S11]  /*57a0*/  ELECT P0, URZ, PT ;  /* 0x0000000000ff782f */ /* 0x000ff60003800000 */
[----:B------:R-:W-:Y:S02]  /*57b0*/  @!UPT UIADD3 URZ, UPT, UPT, URZ, URZ, URZ ;  /* 0x000000fffffff290 */ /* 0x000fe4000fffe0ff */
[C---:B------:R-:W-:Y:S02]  /*57c0*/  @P0 R2UR.BROADCAST UR14, R4.reuse ;  /* 0x00000000040e02ca */ /* 0x040fe400008e0000 */
[----:B------:R-:W-:Y:S01]  /*57d0*/  ELECT P0, URZ, PT ;  /* 0x0000000000ff782f */ /* 0x000fe20003800000 */
[----:B------:R-:W-:Y:S01]  /*57e0*/  UMOV UR19, 0x20004020 ;  /* 0x2000402000137882 */ /* 0x000fe20000000000 */
[----:B------:R-:W-:Y:S01]  /*57f0*/  UMOV UR17, 0x40004080 ;  /* 0x4000408000117882 */ /* 0x000fe20000000000 */
[----:B------:R-:W-:Y:S01]  /*5800*/  UMOV UR9, 0x20004020 ;  /* 0x2000402000097882 */ /* 0x000fe20000000000 */
[----:B------:R1:W-:Y:S01]  /*5810*/  UTCHMMA gdesc[UR16], gdesc[UR18], tmem[UR6], tmem[UR42], idesc[UR43], UP2 ;  /* 0x00ff2a12100075ea */ /* 0x0003e20009000006 */
[----:B------:R-:W-:Y:S01]  /*5820*/  UPLOP3.LUT UP2, UPT, UPT, UPT, UPT, 0x80, 0x8 ;  /* 0x000000000008789c */ /* 0x000fe20003f4f070 */
[----:B------:R-:W-:Y:S01]  /*5830*/  UMOV UR5, 0x40004080 ;  /* 0x4000408000057882 */ /* 0x000fe20000000000 */
[----:B------:R-:W-:Y:S01]  /*5840*/  UMOV UR13, 0x20004020 ;  /* 0x20004020000d7882 */ /* 0x000fe20000000000 */
[----:B------:R2:W-:Y:S01]  /*5850*/  UTCHMMA gdesc[UR4], gdesc[UR8], tmem[UR15], tmem[UR40], idesc[UR41], UPT ;  /* 0x00ff2808040075ea */ /* 0x0005e2000b80000f */
[----:B------:R-:W-:Y:S01]  /*5860*/  UMOV UR7, 0x40004080 ;  /* 0x4000408000077882 */ /* 0x000fe20000000000 */
[----:B------:R-:W-:Y:S01]  /*5870*/  UMOV UR11, 0x20004020 ;  /* 0x20004020000b7882 */ /* 0x000fe20000000000 */
[----:B-1----:R-:W-:Y:S02]  /*5880*/  UIADD3 UR6, UPT, UPT, UR16, 0x4, URZ ;  /* 0x0000000410067890 */ /* 0x002fe4000fffe0ff */
[C---:B------:R-:W-:Y:S02]  /*5890*/  @P0 R2UR.BROADCAST UR19, R4.reuse ;  /* 0x00000000041302ca */ /* 0x040fe400008e0000 */
[----:B------:R-:W-:Y:S11]  /*58a0*/  ELECT P0, URZ, PT ;  /* 0x0000000000ff782f */ /* 0x000ff60003800000 */
[----:B------:R-:W-:Y:S02]  /*58b0*/  @!UPT UIADD3 URZ, UPT, UPT, URZ, URZ, URZ ;  /* 0x000000fffffff290 */ /* 0x000fe4000fffe0ff */
[C---:B------:R-:W-:Y:S02]  /*58c0*/  @P0 R2UR.BROADCAST UR17, R4.reuse ;  /* 0x00000000041102ca */ /* 0x040fe400008e0000 */
[----:B------:R-:W-:Y:S01]  /*58d0*/  ELECT P0, URZ, PT ;  /* 0x0000000000ff782f */ /* 0x000fe20003800000 */
[----:B--2---:R-:W-:Y:S02]  /*58e0*/  UIADD3 UR4, UPT, UPT, UR16, 0x6, URZ ;  /* 0x0000000610047890 */ /* 0x004fe4000fffe0ff */
[----:B------:R-:W-:Y:S01]  /*58f0*/  UIADD3 UR8, UPT, UPT, UR18, 0x100, URZ ;  /* 0x0000010012087890 */ /* 0x000fe2000fffe0ff */
[----:B------:R1:W-:Y:S01]  /*5900*/  UTCHMMA gdesc[UR6], gdesc[UR12], tmem[UR14], tmem[UR38], idesc[UR39], UPT ;  /* 0x00ff260c060075ea */ /* 0x0003e2000b80000e */
[----:B------:R-:W-:Y:S05]  /*5910*/  UMOV UR15, 0x20004020 ;  /* 0x20004020000f7882 */ /* 0x000fea0000000000 */
[----:B------:R2:W-:Y:S01]  /*5920*/  UTCHMMA gdesc[UR4], gdesc[UR10], tmem[UR19], tmem[UR36], idesc[UR37], UPT ;  /* 0x00ff240a040075ea */ /* 0x0005e2000b800013 */
[----:B-1----:R-:W-:Y:S02]  /*5930*/  UIADD3 UR6, UPT, UPT, UR16, 0x40, URZ ;  /* 0x0000004010067890 */ /* 0x002fe4000fffe0ff */
[----:B------:R-:W-:Y:S02]  /*5940*/  UIADD3 UR14, UPT, UPT, UR18, 0x140, URZ ;  /* 0x00000140120e7890 */ /* 0x000fe4000fffe0ff */
[----:B------:R-:W-:Y:S02]  /*5950*/  UIADD3 UR12, UPT, UPT, UR18, 0x180, URZ ;  /* 0x00000180120c7890 */ /* 0x000fe4000fffe0ff */
[----:B--2---:R-:W-:Y:S01]  /*5960*/  UIADD3 UR4, UPT, UPT, UR16, 0x42, URZ ;  /* 0x0000004210047890 */ /* 0x004fe2000fffe0ff */
[C---:B------:R-:W-:Y:S02]  /*5970*/  @P0 R2UR.BROADCAST UR19, R4.reuse ;  /* 0x00000000041302ca */ /* 0x040fe400008e0000 */
[----:B------:R-:W-:Y:S01]  /*5980*/  ELECT P0, URZ, PT ;  /* 0x0000000000ff782f */ /* 0x000fe20003800000 */
[----:B------:R1:W-:Y:S01]  /*5990*/  UTCHMMA gdesc[UR6], gdesc[UR8], tmem[UR17], tmem[UR34], idesc[UR35], UPT ;  /* 0x00ff2208060075ea */ /* 0x0003e2000b800011 */
[----:B------:R-:W-:Y:S09]  /*59a0*/  UIADD3 UR10, UPT, UPT, UR18, 0x1c0, URZ ;  /* 0x000001c0120a7890 */ /* 0x000ff2000fffe0ff */
[----:B------:R2:W-:Y:S01]  /*59b0*/  UTCHMMA gdesc[UR4], gdesc[UR14], tmem[UR19], tmem[UR32], idesc[UR33], UPT ;  /* 0x00ff200e040075ea */ /* 0x0005e2000b800013 */
[----:B-1----:R-:W-:Y:S01]  /*59c0*/  UIADD3 UR8, UPT, UPT, UR16, 0x44, URZ ;  /* 0x0000004410087890 */ /* 0x002fe2000fffe0ff */
[C---:B------:R-:W-:Y:S02]  /*59d0*/  @P0 R2UR.BROADCAST UR17, R4.reuse ;  /* 0x00000000041102ca */ /* 0x040fe400008e0000 */
[----:B------:R-:W-:Y:S01]  /*59e0*/  ELECT P0, URZ, PT ;  /* 0x0000000000ff782f */ /* 0x000fe20003800000 */
[----:B------:R-:W-:Y:S01]  /*59f0*/  UIADD3 UR6, UPT, UPT, UR16, 0x46, URZ ;  /* 0x0000004610067890 */ /* 0x000fe2000fffe0ff */
[----:B------:R-:W-:Y:S01]  /*5a00*/  UMOV UR9, 0x40004080 ;  /* 0x4000408000097882 */ /* 0x000fe20000000000 */
[----:B--2---:R-:W-:Y:S10]  /*5a10*/  UIADD3 UR5, UPT, UPT, UR21, 0x30, URZ ;  /* 0x0000003015057890 */ /* 0x004ff4000fffe0ff */
[----:B------:R-:W-:Y:S01]  /*5a20*/  @P0 R2UR.BROADCAST UR14, R4 ;  /* 0x00000000040e02ca */ /* 0x000fe200008e0000 */
[----:B------:R-:W-:Y:S01]  /*5a30*/  UIADD3 UR4, UPT, UPT, UR20, 0x1, URZ ;  /* 0x0000000114047890 */ /* 0x000fe2000fffe0ff */
[----:B------:R1:W-:Y:S03]  /*5a40*/  UTCHMMA gdesc[UR8], gdesc[UR12], tmem[UR17], tmem[UR30], idesc[UR31], UPT ;  /* 0x00ff1e0c080075ea */ /* 0x0003e6000b800011 */
[----:B------:R-:W-:Y:S03]  /*5a50*/  UISETP.GT.U32.AND UP0, UPT, UR4, 0x1, UPT ;  /* 0x000000010400788c */ /* 0x000fe6000bf04070 */
[----:B------:R-:W-:Y:S05]  /*5a60*/  UMOV UR4, UR22 ;  /* 0x0000001600047c82 */ /* 0x000fea0008000000 */
[----:B------:R3:W-:Y:S01]  /*5a70*/  UTCHMMA gdesc[UR6], gdesc[UR10], tmem[UR14], tmem[UR28], idesc[UR29], UPT ;  /* 0x00ff1c0a060075ea */ /* 0x0007e2000b80000e */
[----:B------:R3:W-:Y:S01]  /*5a80*/  UTCBAR [UR5], URZ ;  /* 0x000000ff050073e9 */ /* 0x0007e200080000ff */
[----:B-1----:R-:W-:Y:S07]  /*5a90*/  UIADD3 UR8, UPT, UPT, UR20, -0x1, URZ ;  /* 0xffffffff14087890 */ /* 0x002fee000fffe0ff */
[----:B------:R-:W-:Y:S01]  /*5aa0*/  UMOV UR20, UR8 ;  /* 0x0000000800147c82 */ /* 0x000fe20008000000 */
[----:B----4-:R-:W-:Y:S05]  /*5ab0*/  BRA.U UP0, `(.L_x_54) ;  /* 0xfffffff900cc7547 */ /* 0x010fea000b83ffff */
.L_x_51:
[----:B------:R-:W-:Y:S01]  /*5ac0*/  UIADD3 UR4, UPT, UPT, UR26, 0x1, URZ ;  /* 0x000000011a047890 */ /* 0x000fe2000fffe0ff */
[----:B------:R-:W-:Y:S01]  /*5ad0*/  LOP3.LUT R3, R3, 0x1, RZ, 0x3c, !PT ;  /* 0x0000000103037812 */ /* 0x000fe200078e3cff */
[----:B---3--:R-:W-:Y:S02]  /*5ae0*/  UIADD3 UR5, UPT, UPT, UR27, 0xb0, URZ ;  /* 0x000000b01b057890 */ /* 0x008fe4000fffe0ff */
[----:B------:R-:W-:-:S04]  /*5af0*/  UISETP.NE.AND UP0, UPT, UR4, 0x2, UPT ;  /* 0x000000020400788c */ /* 0x000fc8000bf05270 */
[----:B------:R-:W-:Y:S02]  /*5b00*/  USEL UR6, URZ, 0x1, UP0 ;  /* 0x00000001ff067887 */ /* 0x000fe40008000000 */
[----:B------:R-:W-:Y:S01]  /*5b10*/  USEL UR26, UR4, URZ, UP0 ;  /* 0x000000ff041a7287 */ /* 0x000fe20008000000 */
[----:B------:R2:W-:Y:S03]  /*5b20*/  UTCBAR [UR5], URZ ;  /* 0x000000ff050073e9 */ /* 0x0005e600080000ff */
[----:B------:R-:W-:Y:S01]  /*5b30*/  LOP3.LUT R8, R8, UR6, RZ, 0x3c, !PT ;  /* 0x0000000608087c12 */ /* 0x000fe2000f8e3cff */
[----:B------:R-:W-:Y:S07]  /*5b40*/  @P3 BRA `(.L_x_55) ;  /* 0xfffffff800403947 */ /* 0x000fee000383ffff */
[----:B------:R-:W3:Y:S01]  /*5b50*/  S2UR UR6, SR_CgaCtaId ;  /* 0x00000000000679c3 */ /* 0x000ee20000008800 */
[----:B------:R-:W-:Y:S01]  /*5b60*/  ELECT P0, URZ, PT ;  /* 0x0000000000ff782f */ /* 0x000fe20003800000 */
[----:B-1----:R-:W-:Y:S01]  /*5b70*/  IMAD.MOV.U32 R0, RZ, RZ, 0x1 ;  /* 0x00000001ff007424 */ /* 0x002fe200078e00ff */
[----:B------:R-:W-:Y:S01]  /*5b80*/  UIADD3 UR23, UPT, UPT, UR23, 0xc0, URZ ;  /* 0x000000c017177890 */ /* 0x000fe2000fffe0ff */
[----:B------:R-:W-:Y:S01]  /*5b90*/  SHF.L.U32 R3, R8, 0x1f, RZ ;  /* 0x0000001f08037819 */ /* 0x000fe200000006ff */
[----:B------:R-:W-:-:S03]  /*5ba0*/  UMOV UR4, 0x40 ;  /* 0x0000004000047882 */ /* 0x000fc60000000000 */
[----:B------:R-:W-:Y:S01]  /*5bb0*/  UVIRTCOUNT.DEALLOC.SMPOOL 0x80 ;  /* 0x000000800000784c */ /* 0x000fe20000000000 */
[----:B---3--:R-:W-:Y:S02]  /*5bc0*/  ULEA UR6, UR6, UR4, 0x18 ;  /* 0x0000000406067291 */ /* 0x008fe4000f8ec0ff */
[----:B------:R-:W-:-:S07]  /*5bd0*/  ULEA UR4, UR26, UR23, 0x3 ;  /* 0x000000171a047291 */ /* 0x000fce000f8e18ff */
[----:B------:R1:W-:Y:S02]  /*5be0*/  @P0 STS.U8 [UR6+0x1c], R0 ;  /* 0x00001c00ff000988 */ /* 0x0003e40008000006 */
[----:B------:R-:W3:Y:S02]  /*5bf0*/  SYNCS.PHASECHK.TRANS64.TRYWAIT P0, [UR4], R3 ;  /* 0x00000003ff0075a7 */ /* 0x000ee40008001104 */
[----:B-1-3--:R-:W-:Y:S05]  /*5c00*/  @!P0 BRA `(.L_x_56) ;  /* 0x00000044000c8947 */ /* 0x00afea0003800000 */
.L_x_133:
[----:B------:R-:W-:-:S04]  /*5c10*/  UIADD3 UR4, UPT, UPT, UR26, 0x1, URZ ;  /* 0x000000011a047890 */ /* 0x000fc8000fffe0ff */
[----:B------:R-:W-:-:S04]  /*5c20*/  UISETP.NE.AND UP0, UPT, UR4, 0x2, UPT ;  /* 0x000000020400788c */ /* 0x000fc8000bf05270 */
[----:B--2---:R-:W-:Y:S02]  /*5c30*/  USEL UR5, URZ, 0x1, UP0 ;  /* 0x00000001ff057887 */ /* 0x004fe40008000000 */
[----:B------:R-:W-:-:S04]  /*5c40*/  USEL UR4, UR4, URZ, UP0 ;  /* 0x000000ff04047287 */ /* 0x000fc80008000000 */
[----:B------:R-:W-:Y:S01]  /*5c50*/  ULEA UR4, UR4, UR23, 0x3 ;  /* 0x0000001704047291 */ /* 0x000fe2000f8e18ff */
[----:B-1----:R-:W-:-:S04]  /*5c60*/  LOP3.LUT R3, R8, UR5, RZ, 0x3c, !PT ;  /* 0x0000000508037c12 */ /* 0x002fc8000f8e3cff */
[----:B------:R-:W-:-:S04]  /*5c70*/  SHF.L.U32 R3, R3, 0x1f, RZ ;  /* 0x0000001f03037819 */ /* 0x000fc800000006ff */
[----:B------:R-:W1:Y:S02]  /*5c80*/  SYNCS.PHASECHK.TRANS64.TRYWAIT P0, [UR4], R3 ;  /* 0x00000003ff0075a7 */ /* 0x000e640008001104 */
[----:B-1----:R-:W-:Y:S05]  /*5c90*/  @!P0 BRA `(.L_x_57) ;  /* 0x0000004400008947 */ /* 0x002fea0003800000 */
.L_x_135:
[----:B------:R-:W-:Y:S01]  /*5ca0*/  NOP ;  /* 0x0000000000007918 */ /* 0x000fe20000000000 */
[----:B-1----:R-:W1:Y:S01]  /*5cb0*/  LDS R0, [UR6+0x14] ;  /* 0x00001406ff007984 */ /* 0x002e620008000800 */
[----:B------:R-:W-:Y:S01]  /*5cc0*/  LOP3.LUT R2, R9, 0xffff, RZ, 0xc0, !PT ;  /* 0x0000ffff09027812 */ /* 0x000fe200078ec0ff */
[----:B------:R-:W-:Y:S02]  /*5cd0*/  IMAD.MOV.U32 R3, RZ, RZ, 0xffff ;  /* 0x0000ffffff037424 */ /* 0x000fe400078e00ff */
[----:B------:R-:W-:Y:S01]  /*5ce0*/  IMAD.MOV.U32 R5, RZ, RZ, 0x1 ;  /* 0x00000001ff057424 */ /* 0x000fe200078e00ff */
[----:B------:R-:W-:-:S04]  /*5cf0*/  SHF.R.U32.HI R2, RZ, 0x5, R2 ;  /* 0x00000005ff027819 */ /* 0x000fc80000011602 */
[-C--:B------:R-:W-:Y:S02]  /*5d00*/  SHF.L.U32 R3, R3, R2.reuse, RZ ;  /* 0x0000000203037219 */ /* 0x080fe400000006ff */
[----:B------:R-:W-:Y:S02]  /*5d10*/  SHF.L.U32 R5, R5, R2, RZ ;  /* 0x0000000205057219 */ /* 0x000fe400000006ff */
[----:B-1----:R-:W-:-:S04]  /*5d20*/  LOP3.LUT R0, R0, R3, RZ, 0xc0, !PT ;  /* 0x0000000300007212 */ /* 0x002fc800078ec0ff */
[----:B------:R-:W-:-:S13]  /*5d30*/  ISETP.NE.AND P0, PT, R0, R3, PT ;  /* 0x000000030000720c */ /* 0x000fda0003f05270 */
[----:B------:R-:W-:Y:S05]  /*5d40*/  @P0 BRA `(.L_x_58) ;  /* 0x00000000005c0947 */ /* 0x000fea0003800000 */
[----:B------:R-:W1:Y:S02]  /*5d50*/  LDS R0, [UR6+0x18] ;  /* 0x00001806ff007984 */ /* 0x000e640008000800 */
[----:B-1----:R-:W-:-:S04]  /*5d60*/  LOP3.LUT R0, R0, R5, RZ, 0xc0, !PT ;  /* 0x0000000500007212 */ /* 0x002fc800078ec0ff */
[----:B------:R-:W-:-:S13]  /*5d70*/  ISETP.NE.AND P0, PT, R0, R5, PT ;  /* 0x000000050000720c */ /* 0x000fda0003f05270 */
[----:B------:R-:W-:Y:S05]  /*5d80*/  @P0 BRA `(.L_x_59) ;  /* 0x0000000000400947 */ /* 0x000fea0003800000 */
[----:B------:R-:W-:Y:S01]  /*5d90*/  R2UR UR4, R3 ;  /* 0x00000000030472ca */ /* 0x000fe200000e0000 */
[----:B------:R-:W1:Y:S01]  /*5da0*/  S2R R2, SR_LANEID ;  /* 0x0000000000027919 */ /* 0x000e620000000000 */
[----:B------:R-:W-:-:S04]  /*5db0*/  LOP3.LUT R5, RZ, R5, RZ, 0x33, !PT ;  /* 0x00000005ff057212 */ /* 0x000fc800078e33ff */
[----:B------:R-:W2:Y:S07]  /*5dc0*/  REDUX UR7, R5 ;  /* 0x00000000050773c4 */ /* 0x000eae0000000000 */
[----:B------:R-:W-:-:S03]  /*5dd0*/  ULOP3.LUT UR5, URZ, UR4, URZ, 0x33, !UPT ;  /* 0x00000004ff057292 */ /* 0x000fc6000f8e33ff */
[----:B------:R-:W-:Y:S02]  /*5de0*/  VOTEU.ANY UR4, UPT, PT ;  /* 0x0000000000047886 */ /* 0x000fe400038e0100 */
[----:B------:R-:W-:Y:S01]  /*5df0*/  UFLO.U32 UR4, UR4 ;  /* 0x00000004000472bd */ /* 0x000fe200080e0000 */
[----:B------:R-:W-:-:S04]  /*5e00*/  IMAD.U32 R0, RZ, RZ, UR5 ;  /* 0x00000005ff007e24 */ /* 0x000fc8000f8e00ff */
[----:B------:R-:W3:Y:S02]  /*5e10*/  REDUX UR8, R0 ;  /* 0x00000000000873c4 */ /* 0x000ee40000000000 */
[----:B------:R4:W-:Y:S01]  /*5e20*/  UTCATOMSWS.AND URZ, UR5 ;  /* 0x0000000500ff79e3 */ /* 0x0009e20008000000 */
[----:B-1----:R-:W-:Y:S01]  /*5e30*/  ISETP.EQ.U32.AND P0, PT, R2, UR4, PT ;  /* 0x0000000402007c0c */ /* 0x002fe2000bf02070 */
[----:B--2---:R-:W-:Y:S02]  /*5e40*/  IMAD.U32 R2, RZ, RZ, UR7 ;  /* 0x00000007ff027e24 */ /* 0x004fe4000f8e00ff */
[----:B---3--:R-:W-:-:S10]  /*5e50*/  IMAD.U32 R3, RZ, RZ, UR8 ;  /* 0x00000008ff037e24 */ /* 0x008fd4000f8e00ff */
[----:B------:R4:W-:Y:S04]  /*5e60*/  @P0 ATOMS.AND RZ, [UR6+0x14], R3 ;  /* 0x00001403ffff098c */ /* 0x0009e8000a800006 */
[----:B------:R4:W-:Y:S01]  /*5e70*/  @P0 ATOMS.AND RZ, [UR6+0x18], R2 ;  /* 0x00001802ffff098c */ /* 0x0009e2000a800006 */
[----:B------:R-:W-:Y:S05]  /*5e80*/  BRA `(.L_x_60) ;  /* 0x0000000000147947 */ /* 0x000fea0003800000 */
.L_x_59:
[----:B------:R-:W-:Y:S02]  /*5e90*/  MOV R2, 0x5eb0 ;  /* 0x00005eb000027802 */ /* 0x000fe40000000f00 */
[----:B-----5:R-:W-:Y:S05]  /*5ea0*/  CALL.REL.NOINC `($__internal_0_$__cuda_sm10x_tcgen05_guardrail_trap_col_being_dealloced_not_returned_by_alloc) ;  /* 0x0000004400747944 */ /* 0x020fea0003c00000 */
[----:B------:R-:W-:Y:S05]  /*5eb0*/  BRA `(.L_x_60) ;  /* 0x0000000000087947 */ /* 0x000fea0003800000 */
.L_x_58:
[----:B------:R-:W-:Y:S02]  /*5ec0*/  MOV R2, 0x5ee0 ;  /* 0x00005ee000027802 */ /* 0x000fe40000000f00 */
[----:B-----5:R-:W-:Y:S05]  /*5ed0*/  CALL.REL.NOINC `($__internal_2_$__cuda_sm10x_tcgen05_guardrail_trap_unallocated_columns_being_dealloced) ;  /* 0x0000004400807944 */ /* 0x020fea0003c00000 */
.L_x_60:
[----:B------:R-:W-:Y:S01]  /*5ee0*/  NOP ;  /* 0x0000000000007918 */ /* 0x000fe20000000000 */
[----:B----4-:R-:W-:Y:S05]  /*5ef0*/  EXIT ;  /* 0x000000000000794d */ /* 0x010fea0003800000 */
.L_x_44:
[----:B------:R-:W-:-:S09]  /*5f00*/  UISETP.NE.OR UP0, UPT, UR15, 0x3, !UP2 ;  /* 0x000000030f00788c */ /* 0x000fd2000d705670 */
[----:B------:R-:W-:Y:S05]  /*5f10*/  BRA.U UP0, `(.L_x_61) ;  /* 0x0000001100387547 */ /* 0x000fea000b800000 */
[----:B------:R-:W2:Y:S01]  /*5f20*/  LDC.64 R2, c[0x0][0x888] ;  /* 0x00022200ff027b82 */ /* 0x000ea20000000a00 */
[----:B------:R-:W3:Y:S01]  /*5f30*/  LDCU UR38, c[0x0][0x370] ;  /* 0x00006e00ff2677ac */ /* 0x000ee20008000800 */
[----:B------:R-:W-:Y:S01]  /*5f40*/  R2UR UR44, R56 ;  /* 0x00000000382c72ca */ /* 0x000fe200000e0000 */
[----:B------:R-:W-:Y:S01]  /*5f50*/  IMAD.MOV.U32 R11, RZ, RZ, 0x1 ;  /* 0x00000001ff0b7424 */ /* 0x000fe200078e00ff */
[----:B------:R-:W-:Y:S01]  /*5f60*/  R2UR UR43, R57 ;  /* 0x00000000392b72ca */ /* 0x000fe200000e0000 */
[----:B------:R-:W4:Y:S01]  /*5f70*/  LDCU.128 UR28, c[0x0][0xb10] ;  /* 0x00016200ff1c77ac */ /* 0x000f220008000c00 */
[----:B------:R-:W-:Y:S02]  /*5f80*/  IMAD.MOV.U32 R10, RZ, RZ, RZ ;  /* 0x000000ffff0a7224 */ /* 0x000fe400078e00ff */
[----:B------:R-:W1:Y:S01]  /*5f90*/  S2UR UR6, SR_CgaCtaId ;  /* 0x00000000000679c3 */ /* 0x000e620000008800 */
[----:B------:R-:W4:Y:S01]  /*5fa0*/  LDCU UR27, c[0x0][0x374] ;  /* 0x00006e80ff1b77ac */ /* 0x000f220008000800 */
[----:B------:R-:W-:Y:S01]  /*5fb0*/  IMAD.MOV.U32 R9, RZ, RZ, 0x2000 ;  /* 0x00002000ff097424 */ /* 0x000fe200078e00ff */
[----:B------:R-:W3:Y:S05]  /*5fc0*/  LDCU UR18, c[0x0][0xb0c] ;  /* 0x00016180ff1277ac */ /* 0x000eea0008000800 */
[----:B------:R-:W3:Y:S01]  /*5fd0*/  LDC.64 R14, c[0x0][0x348] ;  /* 0x0000d200ff0e7b82 */ /* 0x000ee20000000a00 */
[----:B------:R-:W3:Y:S01]  /*5fe0*/  LDCU UR46, c[0x0][0xb20] ;  /* 0x00016400ff2e77ac */ /* 0x000ee20008000800 */
[----:B------:R-:W3:Y:S01]  /*5ff0*/  LDCU UR4, c[0x0][0xb30] ;  /* 0x00016600ff0477ac */ /* 0x000ee20008000800 */
[----:B--2---:R-:W-:Y:S01]  /*6000*/  ISETP.NE.U32.AND P0, PT, R2, RZ, PT ;  /* 0x000000ff0200720c */ /* 0x004fe20003f05070 */
[----:B------:R-:W2:Y:S03]  /*6010*/  LDCU.128 UR32, c[0x0][0x980] ;  /* 0x00013000ff2077ac */ /* 0x000ea60008000c00 */
[----:B------:R-:W-:Y:S01]  /*6020*/  ISETP.NE.AND.EX P0, PT, R3, RZ, PT, P0 ;  /* 0x000000ff0300720c */ /* 0x000fe20003f05300 */
[----:B------:R-:W-:Y:S01]  /*6030*/  UMOV UR24, 0x400 ;  /* 0x0000040000187882 */ /* 0x000fe20000000000 */
[----:B------:R-:W2:Y:S01]  /*6040*/  LDC.64 R2, c[0x0][0x890] ;  /* 0x00022400ff027b82 */ /* 0x000ea20000000a00 */
[----:B----4-:R-:W-:-:S02]  /*6050*/  UIMAD.WIDE.U32 UR8, UR27, UR31, URZ ;  /* 0x0000001f1b0872a5 */ /* 0x010fc4000f8e00ff */
[----:B-1----:R-:W-:Y:S02]  /*6060*/  ULEA UR24, UR6, UR24, 0x18 ;  /* 0x0000001806187291 */ /* 0x002fe4000f8ec0ff */
[----:B---3--:R-:W-:Y:S02]  /*6070*/  UIMAD.WIDE.U32 UR6, UR38, UR28, URZ ;  /* 0x0000001c260672a5 */ /* 0x008fe4000f8e00ff */
[----:B------:R-:W-:Y:S02]  /*6080*/  UIADD3 UR40, UPT, UPT, UR24, 0xa8, URZ ;  /* 0x000000a818287890 */ /* 0x000fe4000fffe0ff */
[----:B------:R-:W-:Y:S01]  /*6090*/  UISETP.GE.AND UP0, UPT, UR39, 0x1, UPT ;  /* 0x000000012700788c */ /* 0x000fe2000bf06270 */
[----:B------:R-:W-:Y:S02]  /*60a0*/  UMOV UR41, UR9 ;  /* 0x0000000900297c82 */ /* 0x000fe40008000000 */
[----:B------:R-:W-:Y:S01]  /*60b0*/  UMOV UR42, UR7 ;  /* 0x00000007002a7c82 */ /* 0x000fe20008000000 */
[----:B------:R-:W-:-:S02]  /*60c0*/  UISETP.NE.AND UP1, UPT, UR18, 0x1, UPT ;  /* 0x000000011200788c */ /* 0x000fc4000bf25270 */
[----:B------:R-:W-:Y:S01]  /*60d0*/  UISETP.NE.AND UP0, UPT, UR30, 0x1, UPT ;  /* 0x000000011e00788c */ /* 0x000fe2000bf05270 */
[----:B------:R-:W-:Y:S01]  /*60e0*/  UMOV UR25, URZ ;  /* 0x000000ff00197c82 */ /* 0x000fe20008000000 */
[----:B------:R-:W-:Y:S02]  /*60f0*/  UPLOP3.LUT UP4, UPT, UPT, UPT, UPT, 0x40, 0x4 ;  /* 0x000000000004789c */ /* 0x000fe40003f8e870 */
[----:B------:R-:W-:Y:S01]  /*6100*/  UISETP.NE.AND UP6, UPT, UR39, 0x1, UPT ;  /* 0x000000012700788c */ /* 0x000fe2000bfc5270 */
[----:B------:R-:W1:Y:S01]  /*6110*/  LDCU.64 UR16, c[0x0][0xb28] ;  /* 0x00016500ff1077ac */ /* 0x000e620008000a00 */
[----:B------:R-:W3:Y:S01]  /*6120*/  LDCU.64 UR36, c[0x0][0x990] ;  /* 0x00013200ff2477ac */ /* 0x000ee20008000a00 */
[----:B------:R-:W-:Y:S02]  /*6130*/  UISETP.NE.AND UP2, UPT, UR4, 0x1, UPT ;  /* 0x000000010400788c */ /* 0x000fe4000bf45270 */
[----:B------:R-:W-:Y:S02]  /*6140*/  UPRMT UR40, URZ, 0x654, UR40 ;  /* 0x00000654ff287896 */ /* 0x000fe40008000028 */
[----:B------:R-:W-:-:S02]  /*6150*/  USHF.R.U32.HI UR42, URZ, UR29, UR42 ;  /* 0x0000001dff2a7299 */ /* 0x000fc4000801162a */
[----:B------:R-:W-:Y:S02]  /*6160*/  USHF.R.U32.HI UR41, URZ, UR46, UR41 ;  /* 0x0000002eff297299 */ /* 0x000fe40008011629 */
[----:B--2---:R-:W-:Y:S02]  /*6170*/  UISETP.NE.AND UP1, UPT, UR32, 0x1, UPT ;  /* 0x000000012000788c */ /* 0x004fe4000bf25270 */
[----:B------:R-:W-:Y:S01]  /*6180*/  UISETP.NE.AND UP0, UPT, UR35, 0x1, UPT ;  /* 0x000000012300788c */ /* 0x000fe2000bf05270 */
[----:B------:R-:W-:-:S10]  /*6190*/  VOTEU.ANY UP5, P0 ;  /* 0x0000000000ff7886 */ /* 0x000fd400000a0100 */
.L_x_70:
[----:B------:R-:W-:Y:S04]  /*61a0*/  SHF.L.U32 R5, R10, 0x1f, RZ ;  /* 0x0000001f0a057819 */ /* 0x000fe800000006ff */
[----:B--2---:R-:W2:Y:S02]  /*61b0*/  SYNCS.PHASECHK.TRANS64.TRYWAIT P0, [UR24+0xa0], R5 ;  /* 0x0000a005ff0075a7 */ /* 0x004ea40008001118 */
[----:B--2---:R-:W-:Y:S05]  /*61c0*/  @!P0 BRA `(.L_x_62) ;  /* 0x0000003c00cc8947 */ /* 0x004fea0003800000 */
.L_x_137:
[----:B--2---:R-:W2:Y:S01]  /*61d0*/  LDS.128 R4, [UR24+0xe0] ;  /* 0x0000e018ff047984 */ /* 0x004ea20008000c00 */
[----:B------:R-:W-:Y:S01]  /*61e0*/  UISETP.GE.AND UP0, UPT, UR39, 0x1, UPT ;  /* 0x000000012700788c */ /* 0x000fe2000bf06270 */
[----:B------:R-:W-:Y:S01]  /*61f0*/  @!PT LDS RZ, [RZ] ;  /* 0x00000000fffff984 */ /* 0x000fe20000000800 */
[----:B------:R-:W-:Y:S01]  /*6200*/  @!PT LDS RZ, [RZ] ;  /* 0x00000000fffff984 */ /* 0x000fe20000000800 */
[----:B------:R-:W-:Y:S01]  /*6210*/  @!PT LDS RZ, [RZ] ;  /* 0x00000000fffff984 */ /* 0x000fe20000000800 */
[----:B------:R-:W-:Y:S01]  /*6220*/  @!PT LDS RZ, [RZ] ;  /* 0x00000000fffff984 */ /* 0x000fe20000000800 */
[----:B------:R4:W-:Y:S06]  /*6230*/  MEMBAR.ALL.CTA ;  /* 0x0000000000007992 */ /* 0x0009ec0000008000 */
[----:B----4-:R-:W4:Y:S02]  /*6240*/  FENCE.VIEW.ASYNC.S ;  /* 0x00000000000073c6 */ /* 0x010f240000000000 */
[----:B----4-:R-:W-:Y:S01]  /*6250*/  SYNCS.ARRIVE.TRANS64.RED.A1T0 RZ, [UR40], RZ ;  /* 0x000000ffffff79a7 */ /* 0x010fe20008100428 */
[----:B--2---:R-:W-:Y:S11]  /*6260*/  LOP3.LUT P0, RZ, R6, 0x1, RZ, 0xc0, !PT ;  /* 0x0000000106ff7812 */ /* 0x004ff6000780c0ff */
[----:B------:R-:W-:Y:S02]  /*6270*/  @!UPT UIADD3 URZ, UPT, UPT, URZ, URZ, URZ ;  /* 0x000000fffffff290 */ /* 0x000fe4000fffe0ff */
[----:B------:R-:W-:Y:S01]  /*6280*/  VOTEU.ANY UP1, P0 ;  /* 0x0000000000ff7886 */ /* 0x000fe20000020100 */
[----:B------:R-:W-:Y:S11]  /*6290*/  PLOP3.LUT P0, PT, PT, PT, UP1, 0x80, 0x8 ;  /* 0x000000000008781c */ /* 0x000ff60003f0f018 */
[----:B------:R-:W-:Y:S02]  /*62a0*/  @!UPT UIADD3 URZ, UPT, UPT, URZ, URZ, URZ ;  /* 0x000000fffffff290 */ /* 0x000fe4000fffe0ff */
[----:B------:R-:W-:Y:S02]  /*62b0*/  @P0 MOV R8, R4 ;  /* 0x0000000400080202 */ /* 0x000fe40000000f00 */
[----:B------:R-:W-:Y:S02]  /*62c0*/  @P0 LOP3.LUT R0, R5, 0xffff, RZ, 0xc0, !PT ;  /* 0x0000ffff05000812 */ /* 0x000fe400078ec0ff */
[----:B------:R-:W-:Y:S02]  /*62d0*/  @P0 R2UR UR5, R8 ;  /* 0x00000000080502ca */ /* 0x000fe400000e0000 */
[----:B------:R-:W-:Y:S11]  /*62e0*/  @P0 R2UR UR4, R0 ;  /* 0x00000000000402ca */ /* 0x000ff600000e0000 */
[----:B------:R-:W-:Y:S02]  /*62f0*/  @UP1 UMOV UR15, UR5 ;  /* 0x00000005000f1c82 */ /* 0x000fe40008000000 */
[----:B------:R-:W-:Y:S01]  /*6300*/  @UP1 UMOV UR14, UR4 ;  /* 0x00000004000e1c82 */ /* 0x000fe20008000000 */
[----:B------:R-:W-:Y:S05]  /*6310*/  BRA.U !UP0, `(.L_x_63) ;  /* 0x0000000108b47547 */ /* 0x000fea000b800000 */
[----:B------:R-:W-:Y:S02]  /*6320*/  UIMAD.WIDE.U32 UR8, UR14, UR31, URZ ;  /* 0x0000001f0e0872a5 */ /* 0x000fe4000f8e00ff */
[----:B------:R-:W-:Y:S02]  /*6330*/  UP2UR UR19, UPR, URZ, 0x2 ;  /* 0x00000002ff137883 */ /* 0x000fe40008000000 */
[----:B------:R-:W-:Y:S02]  /*6340*/  UISETP.NE.AND UP1, UPT, UR30, 0x1, UPT ;  /* 0x000000011e00788c */ /* 0x000fe4000bf25270 */
[----:B------:R-:W-:Y:S02]  /*6350*/  UIMAD.WIDE.U32 UR10, UR15, UR28, URZ ;  /* 0x0000001c0f0a72a5 */ /* 0x000fe4000f8e00ff */
[----:B------:R-:W-:Y:S02]  /*6360*/  USEL UR4, UR27, UR41, !UP1 ;  /* 0x000000291b047287 */ /* 0x000fe4000c800000 */
[----:B------:R-:W-:Y:S02]  /*6370*/  UISETP.NE.AND UP0, UPT, UR18, 0x1, UPT ;  /* 0x000000011200788c */ /* 0x000fe4000bf05270 */
[----:B-1----:R-:W-:Y:S02]  /*6380*/  UIMAD.WIDE.U32 UR12, UR4, UR16, URZ ;  /* 0x00000010040c72a5 */ /* 0x002fe4000f8e00ff */
[----:B------:R-:W-:Y:S01]  /*6390*/  USEL UR7, UR38, UR42, !UP0 ;  /* 0x0000002a26077287 */ /* 0x000fe2000c000000 */
[----:B------:R-:W-:Y:S02]  /*63a0*/  UMOV UR5, UR9 ;  /* 0x0000000900057c82 */ /* 0x000fe40008000000 */
[----:B------:R-:W-:Y:S02]  /*63b0*/  USHF.R.U32.HI UR6, URZ, UR46, UR5 ;  /* 0x0000002eff067299 */ /* 0x000fe40008011605 */
[----:B------:R-:W-:Y:S02]  /*63c0*/  UIMAD.WIDE.U32 UR20, UR7, UR16, URZ ;  /* 0x00000010071472a5 */ /* 0x000fe4000f8e00ff */
[----:B------:R-:W-:Y:S02]  /*63d0*/  USEL UR6, UR14, UR6, !UP1 ;  /* 0x000000060e067287 */ /* 0x000fe4000c800000 */
[----:B------:R-:W-:Y:S01]  /*63e0*/  UISETP.NE.AND UP1, UPT, UR19, URZ, UPT ;  /* 0x000000ff1300728c */ /* 0x000fe2000bf25270 */
[----:B------:R-:W-:Y:S01]  /*63f0*/  UMOV UR5, UR11 ;  /* 0x0000000b00057c82 */ /* 0x000fe20008000000 */
[----:B------:R-:W-:Y:S02]  /*6400*/  UIMAD.WIDE.U32 UR10, UR6, UR16, URZ ;  /* 0x00000010060a72a5 */ /* 0x000fe4000f8e00ff */
[----:B------:R-:W-:Y:S03]  /*6410*/  USHF.R.U32.HI UR8, URZ, UR29, UR5 ;  /* 0x0000001dff087299 */ /* 0x000fe60008011605 */
[----:B------:R-:W-:Y:S02]  /*6420*/  UMOV UR5, UR13 ;  /* 0x0000000d00057c82 */ /* 0x000fe40008000000 */
[----:B------:R-:W-:Y:S03]  /*6430*/  @UP6 USHF.R.U32.HI UR4, URZ, UR17, UR5 ;  /* 0x00000011ff046299 */ /* 0x000fe60008011605 */
[----:B------:R-:W-:Y:S01]  /*6440*/  UMOV UR5, UR21 ;  /* 0x0000001500057c82 */ /* 0x000fe20008000000 */
[----:B------:R-:W-:Y:S02]  /*6450*/  UIMAD UR4, UR39, UR4, URZ ;  /* 0x00000004270472a4 */ /* 0x000fe4000f8e02ff */
[----:B------:R-:W-:Y:S02]  /*6460*/  @UP6 USHF.R.U32.HI UR7, URZ, UR17, UR5 ;  /* 0x00000011ff076299 */ /* 0x000fe40008011605 */
[----:B------:R-:W-:Y:S02]  /*6470*/  USEL UR5, UR15, UR8, !UP0 ;  /* 0x000000080f057287 */ /* 0x000fe4000c000000 */
[----:B------:R-:W-:Y:S02]  /*6480*/  UIMAD UR8, UR39, UR7, URZ ;  /* 0x00000007270872a4 */ /* 0x000fe4000f8e02ff */
[----:B------:R-:W-:Y:S03]  /*6490*/  UISETP.GE.AND UP0, UPT, UR6, UR4, UPT ;  /* 0x000000040600728c */ /* 0x000fe6000bf06270 */
[----:B------:R-:W-:Y:S01]  /*64a0*/  UMOV UR4, UR11 ;  /* 0x0000000b00047c82 */ /* 0x000fe20008000000 */
[----:B------:R-:W-:Y:S02]  /*64b0*/  UISETP.GE.OR UP0, UPT, UR5, UR8, UP0 ;  /* 0x000000080500728c */ /* 0x000fe40008706670 */
[----:B------:R-:W-:Y:S02]  /*64c0*/  USHF.R.U32.HI UR4, URZ, UR17, UR4 ;  /* 0x00000011ff047299 */ /* 0x000fe40008011604 */
[----:B------:R-:W-:Y:S02]  /*64d0*/  UIMAD.WIDE.U32 UR8, UR5, UR16, URZ ;  /* 0x00000010050872a5 */ /* 0x000fe4000f8e00ff */
[----:B------:R-:W-:Y:S04]  /*64e0*/  USEL UR10, UR6, UR4, !UP6 ;  /* 0x00000004060a7287 */ /* 0x000fe8000f000000 */
[----:B------:R-:W-:Y:S01]  /*64f0*/  UIADD3 UR11, UPT, UPT, -UR10, URZ, URZ ;  /* 0x000000ff0a0b7290 */ /* 0x000fe2000fffe1ff */
[----:B------:R-:W-:Y:S02]  /*6500*/  @!UP0 UMOV UR4, UR9 ;  /* 0x0000000900048c82 */ /* 0x000fe40008000000 */
[----:B------:R-:W-:Y:S02]  /*6510*/  @!UP0 USHF.R.U32.HI UR4, URZ, UR17, UR4 ;  /* 0x00000011ff048299 */ /* 0x000fe40008011604 */
[----:B------:R-:W-:Y:S02]  /*6520*/  UIMAD UR8, UR39, UR11, UR6 ;  /* 0x0000000b270872a4 */ /* 0x000fe4000f8e0206 */
[----:B------:R-:W-:Y:S04]  /*6530*/  @!UP0 USEL UR4, UR5, UR4, !UP6 ;  /* 0x0000000405048287 */ /* 0x000fe8000f000000 */
[----:B------:R-:W-:Y:S02]  /*6540*/  @!UP0 UIMAD UR8, UR7, UR8, UR4 ;  /* 0x00000008070882a4 */ /* 0x000fe4000f8e0204 */
[----:B------:R-:W-:Y:S02]  /*6550*/  @!UP0 UIADD3 UR9, UPT, UPT, UR10, -UR4, URZ ;  /* 0x800000040a098290 */ /* 0x000fe4000fffe0ff */
[----:B------:R-:W-:Y:S02]  /*6560*/  UIADD3 UR4, UPT, UPT, -UR5, URZ, URZ ;  /* 0x000000ff05047290 */ /* 0x000fe4000fffe1ff */
[----:B------:R-:W-:Y:S02]  /*6570*/  UIADD3 UR7, UPT, UPT, -UR6, URZ, URZ ;  /* 0x000000ff06077290 */ /* 0x000fe4000fffe1ff */
[----:B------:R-:W-:Y:S02]  /*6580*/  @!UP0 UIMAD UR6, UR9, UR39, UR5 ;  /* 0x00000027090682a4 */ /* 0x000fe4000f8e0205 */
[----:B------:R-:W-:Y:S02]  /*6590*/  UIMAD UR15, UR18, UR4, UR15 ;  /* 0x00000004120f72a4 */ /* 0x000fe4000f8e020f */
[----:B------:R-:W-:Y:S01]  /*65a0*/  UIMAD UR4, UR30, UR7, UR14 ;  /* 0x000000071e0472a4 */ /* 0x000fe2000f8e020e */
[----:B------:R-:W-:Y:S02]  /*65b0*/  @!UP0 UMOV UR5, UR8 ;  /* 0x0000000800058c82 */ /* 0x000fe40008000000 */
[----:B------:R-:W-:Y:S02]  /*65c0*/  UIMAD UR15, UR5, UR18, UR15 ;  /* 0x00000012050f72a4 */ /* 0x000fe4000f8e020f */
[----:B------:R-:W-:Y:S11]  /*65d0*/  UIMAD UR14, UR6, UR30, UR4 ;  /* 0x0000001e060e72a4 */ /* 0x000ff6000f8e0204 */
[----:B------:R-:W-:Y:S01]  /*65e0*/  @!UPT UIADD3 URZ, UPT, UPT, URZ, URZ, URZ ;  /* 0x000000fffffff290 */ /* 0x000fe2000fffe0ff */
.L_x_63:
[----:B------:R-:W2:Y:S01]  /*65f0*/  @!UP2 LDCU.128 UR20, c[0x0][0xb10] ;  /* 0x00016200ff14a7ac */ /* 0x000ea20008000c00 */
[C---:B------:R-:W-:Y:S02]  /*6600*/  ISETP.NE.U32.AND P2, PT, R2.reuse, RZ, PT ;  /* 0x000000ff0200720c */ /* 0x040fe40003f45070 */
[----:B------:R-:W-:Y:S02]  /*6610*/  ISETP.NE.U32.AND P1, PT, R2, RZ, PT ;  /* 0x000000ff0200720c */ /* 0x000fe40003f25070 */
[C---:B------:R-:W-:Y:S02]  /*6620*/  ISETP.NE.AND.EX P2, PT, R3.reuse, RZ, PT, P2 ;  /* 0x000000ff0300720c */ /* 0x040fe40003f45320 */
[----:B------:R-:W-:Y:S01]  /*6630*/  ISETP.NE.AND.EX P1, PT, R3, RZ, PT, P1 ;  /* 0x000000ff0300720c */ /* 0x000fe20003f25310 */
[----:B------:R-:W4:Y:S01]  /*6640*/  @!UP2 LDCU UR5, c[0x0][0xb0c] ;  /* 0x00016180ff05a7ac */ /* 0x000f220008000800 */
[----:B------:R-:W-:Y:S02]  /*6650*/  USHF.L.U32 UR10, UR26, 0x6, URZ ;  /* 0x000000061a0a7899 */ /* 0x000fe400080006ff */
[----:B--2---:R-:W-:Y:S07]  /*6660*/  UIMAD.WIDE.U32 UR6, UR15, UR20, URZ ;  /* 0x000000140f0672a5 */ /* 0x004fee000f8e00ff */
[----:B------:R-:W-:Y:S01]  /*6670*/  @!UP2 UMOV UR4, UR7 ;  /* 0x000000070004ac82 */ /* 0x000fe20008000000 */
[----:B----4-:R-:W-:Y:S02]  /*6680*/  @!UP2 UISETP.NE.AND UP0, UPT, UR5, 0x1, UPT ;  /* 0x000000010500a88c */ /* 0x010fe4000bf05270 */
[----:B------:R-:W-:Y:S02]  /*6690*/  @!UP2 USHF.R.U32.HI UR4, URZ, UR21, UR4 ;  /* 0x00000015ff04a299 */ /* 0x000fe40008011604 */
[----:B------:R-:W-:Y:S02]  /*66a0*/  UIMAD.WIDE.U32 UR6, UR14, UR23, URZ ;  /* 0x000000170e0672a5 */ /* 0x000fe4000f8e00ff */
[----:B------:R-:W-:Y:S02]  /*66b0*/  @!UP2 USEL UR8, UR15, UR4, !UP0 ;  /* 0x000000040f08a287 */ /* 0x000fe4000c000000 */
[----:B------:R-:W-:Y:S03]  /*66c0*/  @!UP2 UISETP.NE.AND UP0, UPT, UR22, 0x1, UPT ;  /* 0x000000011600a88c */ /* 0x000fe6000bf05270 */
[----:B------:R-:W-:Y:S02]  /*66d0*/  @!UP2 UMOV UR6, UR7 ;  /* 0x000000070006ac82 */ /* 0x000fe40008000000 */
[----:B------:R-:W2:Y:S02]  /*66e0*/  @!UP2 LDCU UR4, c[0x0][0xb20] ;  /* 0x00016400ff04a7ac */ /* 0x000ea40008000800 */
[----:B--2---:R-:W-:Y:S04]  /*66f0*/  @!UP2 USHF.R.U32.HI UR6, URZ, UR4, UR6 ;  /* 0x00000004ff06a299 */ /* 0x004fe80008011606 */
[----:B------:R-:W-:Y:S04]  /*6700*/  @!UP2 USEL UR6, UR14, UR6, !UP0 ;  /* 0x000000060e06a287 */ /* 0x000fe8000c000000 */
[----:B------:R-:W-:Y:S02]  /*6710*/  @!UP2 UIADD3 UR4, UPT, UPT, -UR8, UR6, URZ ;  /* 0x000000060804a290 */ /* 0x000fe4000fffe1ff */
[----:B------:R-:W-:Y:S02]  /*6720*/  @!UP2 UIADD3 UR6, UPT, UPT, UR8, -UR6, URZ ;  /* 0x800000060806a290 */ /* 0x000fe4000fffe0ff */
[----:B------:R-:W-:Y:S02]  /*6730*/  @!UP2 UIMAD UR15, UR4, UR5, UR15 ;  /* 0x00000005040fa2a4 */ /* 0x000fe4000f8e020f */
[----:B------:R-:W-:Y:S01]  /*6740*/  @!UP2 UIMAD UR14, UR6, UR22, UR14 ;  /* 0x00000016060ea2a4 */ /* 0x000fe2000f8e020e */
[----:B------:R-:W-:Y:S11]  /*6750*/  BRA.U UP4, `(.L_x_64) ;  /* 0x0000000104107547 */ /* 0x000ff6000b800000 */
[----:B------:R-:W-:Y:S04]  /*6760*/  MOV R0, UR45 ;  /* 0x0000002d00007c02 */ /* 0x000fe80008000f00 */
[----:B------:R-:W-:Y:S04]  /*6770*/  SHF.L.U32 R13, R0, 0x1f, RZ ;  /* 0x0000001f000d7819 */ /* 0x000fe800000006ff */
[----:B------:R-:W2:Y:S02]  /*6780*/  SYNCS.PHASECHK.TRANS64.TRYWAIT P3, [UR24+0x98], R13 ;  /* 0x0000980dff0075a7 */ /* 0x000ea40008061118 */
[----:B--2---:R-:W-:Y:S05]  /*6790*/  @!P3 BRA `(.L_x_65) ;  /* 0x000000380070b947 */ /* 0x004fea0003800000 */
.L_x_64:
[----:B------:R-:W-:Y:S05]  /*67a0*/  @!P2 BRA `(.L_x_66) ;  /* 0x000000000030a947 */ /* 0x000fea0003800000 */
[----:B------:R-:W-:Y:S01]  /*67b0*/  UPLOP3.LUT UP3, UPT, UPT, UPT, UP5, 0x80, 0x8 ;  /* 0x000000000008789c */ /* 0x000fe20003f6f050 */
[----:B------:R-:W-:Y:S01]  /*67c0*/  HFMA2 R63, -RZ, RZ, 0, 5.9604644775390625e-08 ;  /* 0x00000001ff3f7431 */ /* 0x000fe200000001ff */
[----:B------:R-:W4:Y:S04]  /*67d0*/  LDCU.64 UR4, c[0x0][0x358] ;  /* 0x00006b00ff0477ac */ /* 0x000f280008000a00 */
[----:B------:R-:W-:Y:S11]  /*67e0*/  PLOP3.LUT P2, PT, PT, PT, UP3, 0x80, 0x8 ;  /* 0x000000000008781c */ /* 0x000ff60003f4f038 */
[----:B------:R-:W-:Y:S02]  /*67f0*/  @!UPT UIADD3 URZ, UPT, UPT, URZ, URZ, URZ ;  /* 0x000000fffffff290 */ /* 0x000fe4000fffe0ff */
[----:B--2---:R-:W2:Y:S01]  /*6800*/  @P2 LDC.64 R12, c[0x0][0x888] ;  /* 0x00022200ff0c2b82 */ /* 0x004ea20000000a00 */
[----:B------:R-:W-:Y:S04]  /*6810*/  @P2 IMAD R0, R17, R2, RZ ;  /* 0x0000000211002224 */ /* 0x000fe800078e02ff */
[----:B--2---:R-:W-:Y:S01]  /*6820*/  @P2 IMAD.WIDE R12, R0, 0x4, R12 ;  /* 0x00000004000c2825 */ /* 0x004fe200078e020c */
[----:B------:R-:W-:Y:S04]  /*6830*/  MOV R0, 0x1 ;  /* 0x0000000100007802 */ /* 0x000fe80000000f00 */
[----:B----45:R4:W5:Y:S01]  /*6840*/  @P2 LDG.E R27, desc[UR4][R12.64] ;  /* 0x000000040c1b2981 */ /* 0x030962000c1e1900 */
[----:B------:R-:W-:Y:S01]  /*6850*/  @!P2 PRMT R63, R0, 0x7610, R63 ;  /* 0x00007610003fa816 */ /* 0x000fe2000000003f */
[----:B----4-:R-:W2:Y:S06]  /*6860*/  @!P2 LDC R27, c[0x0][0x880] ;  /* 0x00022000ff1bab82 */ /* 0x010eac0000000800 */
.L_x_66:
[----:B--2--5:R-:W-:Y:S01]  /*6870*/  @!P1 FSETP.EQ.AND P2, PT, R27, RZ, PT ;  /* 0x000000ff1b00920b */ /* 0x024fe20003f42000 */
[----:B------:R-:W-:Y:S01]  /*6880*/  @!UPT UIADD3 URZ, UPT, UPT, URZ, URZ, URZ ;  /* 0x000000fffffff290 */ /* 0x000fe2000fffe0ff */
[----:B------:R-:W-:Y:S11]  /*6890*/  @!P1 BRA `(.L_x_67) ;  /* 0x0000000000149947 */ /* 0x000ff60003800000 */
[----:B------:R-:W-:Y:S02]  /*68a0*/  LOP3.LUT P1, RZ, R63, 0xff, RZ, 0xc0, !PT ;  /* 0x000000ff3fff7812 */ /* 0x000fe4000782c0ff */
[----:B------:R-:W-:Y:S04]  /*68b0*/  PLOP3.LUT P2, PT, PT, PT, UP3, 0x80, 0x8 ;  /* 0x000000000008781c */ /* 0x000fe80003f4f038 */
[----:B------:R-:W-:Y:S07]  /*68c0*/  PLOP3.LUT P2, PT, P2, PT, PT, 0x8, 0x80 ;  /* 0x000000000080781c */ /* 0x000fee000174e170 */
[----:B------:R-:W-:Y:S11]  /*68d0*/  @P1 FSETP.EQ.AND P2, PT, R27, RZ, PT ;  /* 0x000000ff1b00120b */ /* 0x000ff60003f42000 */
[----:B------:R-:W-:Y:S02]  /*68e0*/  @!UPT UIADD3 URZ, UPT, UPT, URZ, URZ, URZ ;  /* 0x000000fffffff290 */ /* 0x000fe4000fffe0ff */
.L_x_67:
[----:B------:R-:W-:Y:S01]  /*68f0*/  ULEA UR4, UR25, UR24, 0x3 ;  /* 0x0000001819047291 */ /* 0x000fe2000f8e18ff */
[----:B------:R-:W-:Y:S01]  /*6900*/  SHF.L.U32 R13, R11, 0x1f, RZ ;  /* 0x0000001f0b0d7819 */ /* 0x000fe200000006ff */
[----:B------:R-:W-:Y:S02]  /*6910*/  USHF.L.U32 UR11, UR50, 0x6, URZ ;  /* 0x00000006320b7899 */ /* 0x000fe400080006ff */
[----:B------:R-:W-:Y:S02]  /*6920*/  UISETP.NE.AND UP0, UPT, UR32, 0x1, UPT ;  /* 0x000000012000788c */ /* 0x000fe4000bf05270 */
[----:B------:R-:W-:Y:S01]  /*6930*/  UIMAD.WIDE.U32 UR6, UR11, UR33, URZ ;  /* 0x000000210b0672a5 */ /* 0x000fe2000f8e00ff */
[----:B------:R-:W-:Y:S02]  /*6940*/  ELECT P3, URZ, PT ;  /* 0x0000000000ff782f */ /* 0x000fe40003860000 */
[----:B------:R-:W2:Y:S02]  /*6950*/  SYNCS.PHASECHK.TRANS64.TRYWAIT P1, [UR4+0x78], R13 ;  /* 0x0000780dff0075a7 */ /* 0x000ea40008021104 */
[----:B------:R-:W-:Y:S02]  /*6960*/  PLOP3.LUT P2, PT, P2, P3, PT, 0xf2, 0x2f ;  /* 0x00000000002f781c */ /* 0x000fe40001747e72 */
[----:B------:R-:W-:Y:S02]  /*6970*/  UMOV UR5, UR7 ;  /* 0x0000000700057c82 */ /* 0x000fe40008000000 */
[----:B------:R-:W-:Y:S04]  /*6980*/  USHF.R.U32.HI UR5, URZ, UR34, UR5 ;  /* 0x00000022ff057299 */ /* 0x000fe80008011605 */
[----:B------:R-:W-:Y:S02]  /*6990*/  USEL UR12, UR11, UR5, !UP0 ;  /* 0x000000050b0c7287 */ /* 0x000fe4000c000000 */
[----:B------:R-:W-:Y:S02]  /*69a0*/  UISETP.NE.AND UP0, UPT, UR35, 0x1, UPT ;  /* 0x000000012300788c */ /* 0x000fe4000bf05270 */
[----:B---3--:R-:W-:Y:S07]  /*69b0*/  UIMAD.WIDE.U32 UR6, UR12, UR36, URZ ;  /* 0x000000240c0672a5 */ /* 0x008fee000f8e00ff */
[----:B------:R-:W-:Y:S02]  /*69c0*/  UMOV UR5, UR7 ;  /* 0x0000000700057c82 */ /* 0x000fe40008000000 */
[----:B------:R-:W-:Y:S04]  /*69d0*/  USHF.R.U32.HI UR5, URZ, UR37, UR5 ;  /* 0x00000025ff057299 */ /* 0x000fe80008011605 */
[----:B------:R-:W-:Y:S02]  /*69e0*/  USEL UR13, UR12, UR5, !UP0 ;  /* 0x000000050c0d7287 */ /* 0x000fe4000c000000 */
[----:B------:R-:W-:Y:S02]  /*69f0*/  UIADD3 UR5, UPT, UPT, -UR12, URZ, URZ ;  /* 0x000000ff0c057290 */ /* 0x000fe4000fffe1ff */
[----:B------:R-:W-:Y:S02]  /*6a00*/  UIADD3 UR6, UPT, UPT, -UR13, URZ, URZ ;  /* 0x000000ff0d067290 */ /* 0x000fe4000fffe1ff */
[----:B------:R-:W-:Y:S02]  /*6a10*/  UIMAD UR11, UR32, UR5, UR11 ;  /* 0x00000005200b72a4 */ /* 0x000fe4000f8e020b */
[----:B------:R-:W-:Y:S01]  /*6a20*/  UIMAD UR12, UR35, UR6, UR12 ;  /* 0x00000006230c72a4 */ /* 0x000fe2000f8e020c */
[----:B--2---:R-:W-:Y:S11]  /*6a30*/  @!P1 BRA `(.L_x_68) ;  /* 0x0000003400e09947 */ /* 0x004ff60003800000 */
.L_x_140:
[----:B------:R-:W3:Y:S01]  /*6a40*/  S2UR UR23, SR_CgaCtaId ;  /* 0x00000000001779c3 */ /* 0x000ee20000008800 */
[----:B------:R-:W-:Y:S01]  /*6a50*/  VOTEU.ALL UP0, P2 ;  /* 0x0000000000ff7886 */ /* 0x000fe20001000000 */
[----:B------:R-:W-:Y:S01]  /*6a60*/  @!P2 IADD3 R8, P1, PT, R14, 0x580, RZ ;  /* 0x000005800e08a810 */ /* 0x000fe20007f3e0ff */
[----:B------:R-:W-:Y:S01]  /*6a70*/  UIADD3 UR9, UPT, UPT, UR4, 0x60, URZ ;  /* 0x0000006004097890 */ /* 0x000fe2000fffe0ff */
[----:B------:R-:W-:Y:S02]  /*6a80*/  @P0 SHF.R.U32.HI R17, RZ, 0x10, R5 ;  /* 0x00000010ff110819 */ /* 0x000fe40000011605 */
[----:B------:R-:W-:Y:S01]  /*6a90*/  @!UP0 ULEA UR5, UR25, UR24, 0xd ;  /* 0x0000001819058291 */ /* 0x000fe2000f8e68ff */
[----:B--2---:R-:W-:Y:S01]  /*6aa0*/  @!P2 IMAD.X R0, RZ, RZ, R15, P1 ;  /* 0x000000ffff00a224 */ /* 0x004fe200008e060f */
[----:B------:R-:W-:Y:S01]  /*6ab0*/  @!P2 R2UR UR7, R8 ;  /* 0x000000000807a2ca */ /* 0x000fe200000e0000 */
[----:B------:R-:W-:Y:S02]  /*6ac0*/  @!UP0 UPRMT UR6, URZ, 0x40, URZ ;  /* 0x00000040ff068896 */ /* 0x000fe400080000ff */
[----:B------:R-:W-:Y:S02]  /*6ad0*/  @!UP0 UIADD3 UR8, UPT, UPT, UR5, 0x400, URZ ;  /* 0x0000040005088890 */ /* 0x000fe4000fffe0ff */
[----:B------:R-:W-:Y:S01]  /*6ae0*/  @!P2 R2UR UR5, R0 ;  /* 0x000000000005a2ca */ /* 0x000fe200000e0000 */
[----:B------:R-:W-:Y:S01]  /*6af0*/  @!UP0 UPRMT UR19, UR6, 0x5410, URZ ;  /* 0x0000541006138896 */ /* 0x000fe200080000ff */
[----:B------:R-:W-:Y:S01]  /*6b00*/  @!P2 IMAD.MOV.U32 R0, RZ, RZ, 0x2000 ;  /* 0x00002000ff00a424 */ /* 0x000fe200078e00ff */
[----:B------:R-:W-:Y:S04]  /*6b10*/  UIADD3 UR6, UPT, UPT, UR25, 0x1, URZ ;  /* 0x0000000119067890 */ /* 0x000fe8000fffe0ff */
[----:B------:R-:W-:Y:S01]  /*6b20*/  UISETP.NE.AND UP0, UPT, UR6, 0x3, UPT ;  /* 0x000000030600788c */ /* 0x000fe2000bf05270 */
[----:B------:R-:W-:Y:S03]  /*6b30*/  IMAD.U32 R18, RZ, RZ, UR7 ;  /* 0x00000007ff127e24 */ /* 0x000fe6000f8e00ff */
[----:B------:R-:W-:Y:S02]  /*6b40*/  USEL UR6, UR6, URZ, UP0 ;  /* 0x000000ff06067287 */ /* 0x000fe40008000000 */
[----:B------:R-:W-:Y:S01]  /*6b50*/  IMAD.U32 R19, RZ, RZ, UR5 ;  /* 0x00000005ff137e24 */ /* 0x000fe2000f8e00ff */
[----:B------:R-:W-:Y:S01]  /*6b60*/  @!P2 R2UR UR20, R18 ;  /* 0x000000001214a2ca */ /* 0x000fe200000e0000 */
[----:B------:R-:W-:Y:S02]  /*6b70*/  USEL UR22, URZ, 0x1, UP0 ;  /* 0x00000001ff167887 */ /* 0x000fe40008000000 */
[----:B------:R-:W-:Y:S01]  /*6b80*/  VOTEU.ALL UP0, P2 ;  /* 0x0000000000ff7886 */ /* 0x000fe20001000000 */
[----:B------:R-:W-:Y:S01]  /*6b90*/  @!P2 R2UR UR21, R19 ;  /* 0x000000001315a2ca */ /* 0x000fe200000e0000 */
[----:B---3--:R-:W-:Y:S02]  /*6ba0*/  UPRMT UR7, UR23, 0x654, UR9 ;  /* 0x0000065417077896 */ /* 0x008fe40008000009 */
[----:B------:R-:W-:Y:S01]  /*6bb0*/  ULEA UR5, UR6, UR24, 0x3 ;  /* 0x0000001806057291 */ /* 0x000fe2000f8e18ff */
[----:B------:R-:W-:Y:S04]  /*6bc0*/  LOP3.LUT R11, R11, UR22, RZ, 0x3c, !PT ;  /* 0x000000160b0b7c12 */ /* 0x000fe8000f8e3cff */
[----:B------:R-:W-:Y:S05]  /*6bd0*/  SHF.L.U32 R12, R11, 0x1f, RZ ;  /* 0x0000001f0b0c7819 */ /* 0x000fea00000006ff */
[----:B------:R2:W-:Y:S01]  /*6be0*/  @!UP0 UTMALDG.4D.IM2COL [UR8], [UR20], UR19 ;  /* 0x00000008140083b4 */ /* 0x0005e20008058013 */
[----:B------:R2:W-:Y:S01]  /*6bf0*/  @!P2 SYNCS.ARRIVE.TRANS64.RED.A0TR RZ, [UR4+0x60], R0 ;  /* 0x00006000ffffa9a7 */ /* 0x0005e20008300404 */
[----:B------:R-:W-:Y:S01]  /*6c00*/  SYNCS.ARRIVE.TRANS64.RED.A1T0 RZ, [UR7], RZ ;  /* 0x000000ffffff79a7 */ /* 0x000fe20008100407 */
[----:B------:R-:W3:Y:S02]  /*6c10*/  SYNCS.PHASECHK.TRANS64.TRYWAIT P1, [UR5+0x78], R12 ;  /* 0x0000780cff0075a7 */ /* 0x000ee40008021105 */
[----:B--23--:R-:W-:Y:S05]  /*6c20*/  @!P1 BRA `(.L_x_69) ;  /* 0x00000034007c9947 */ /* 0x00cfea0003800000 */
.L_x_142:
[----:B------:R-:W3:Y:S01]  /*6c30*/  S2UR UR20, SR_CgaCtaId ;  /* 0x00000000001479c3 */ /* 0x000ee20000008800 */
[----:B------:R-:W-:Y:S01]  /*6c40*/  UIADD3 UR9, UPT, UPT, UR5, 0x60, URZ ;  /* 0x0000006005097890 */ /* 0x000fe2000fffe0ff */
[----:B------:R-:W-:Y:S01]  /*6c50*/  @!P2 IADD3 R4, P1, PT, R14, 0x580, RZ ;  /* 0x000005800e04a810 */ /* 0x000fe20007f3e0ff */
[----:B------:R-:W-:Y:S01]  /*6c60*/  UIADD3 UR26, UPT, UPT, UR14, UR44, URZ ;  /* 0x0000002c0e1a7290 */ /* 0x000fe2000fffe0ff */
[----:B------:R-:W-:Y:S01]  /*6c70*/  LOP3.LUT R10, R10, 0x1, RZ, 0x3c, !PT ;  /* 0x000000010a0a7812 */ /* 0x000fe200078e3cff */
[----:B------:R-:W-:Y:S01]  /*6c80*/  UIADD3 UR50, UPT, UPT, UR15, UR43, URZ ;  /* 0x0000002b0f327290 */ /* 0x000fe2000fffe0ff */
[----:B------:R-:W-:Y:S01]  /*6c90*/  VOTEU.ALL UP0, P2 ;  /* 0x0000000000ff7886 */ /* 0x000fe20001000000 */
[----:B------:R-:W-:Y:S01]  /*6ca0*/  @!P2 IMAD.X R0, RZ, RZ, R15, P1 ;  /* 0x000000ffff00a224 */ /* 0x000fe200008e060f */
[----:B------:R-:W-:Y:S03]  /*6cb0*/  UPLOP3.LUT UP4, UPT, UPT, UPT, UPT, 0x80, 0x8 ;  /* 0x000000000008789c */ /* 0x000fe60003f8f070 */
[----:B------:R-:W-:Y:S02]  /*6cc0*/  @!UP0 UPRMT UR7, URZ, 0x40, URZ ;  /* 0x00000040ff078896 */ /* 0x000fe400080000ff */
[----:B------:R-:W-:Y:S02]  /*6cd0*/  @!UP0 ULEA UR4, UR6, UR24, 0xd ;  /* 0x0000001806048291 */ /* 0x000fe4000f8e68ff */
[----:B------:R-:W-:Y:S02]  /*6ce0*/  UIADD3 UR6, UPT, UPT, UR6, 0x1, URZ ;  /* 0x0000000106067890 */ /* 0x000fe4000fffe0ff */
[----:B------:R-:W-:Y:S02]  /*6cf0*/  @!UP0 UIADD3 UR10, UPT, UPT, UR10, 0x20, URZ ;  /* 0x000000200a0a8890 */ /* 0x000fe4000fffe0ff */
[----:B------:R-:W-:Y:S01]  /*6d00*/  @!UP0 UIADD3 UR8, UPT, UPT, UR4, 0x400, URZ ;  /* 0x0000040004088890 */ /* 0x000fe2000fffe0ff */
[----:B------:R-:W-:Y:S01]  /*6d10*/  @!P2 R2UR UR4, R0 ;  /* 0x000000000004a2ca */ /* 0x000fe200000e0000 */
[----:B------:R-:W-:Y:S02]  /*6d20*/  @!UP0 UPRMT UR19, UR7, 0x5410, URZ ;  /* 0x0000541007138896 */ /* 0x000fe400080000ff */
[----:B------:R-:W-:Y:S04]  /*6d30*/  UISETP.NE.AND UP0, UPT, UR6, 0x3, UPT ;  /* 0x000000030600788c */ /* 0x000fe8000bf05270 */
[----:B------:R-:W-:Y:S01]  /*6d40*/  USEL UR25, UR6, URZ, UP0 ;  /* 0x000000ff06197287 */ /* 0x000fe20008000000 */
[----:B------:R-:W-:Y:S02]  /*6d50*/  @!P2 R2UR UR6, R4 ;  /* 0x000000000406a2ca */ /* 0x000fe400000e0000 */
[----:B------:R-:W-:Y:S02]  /*6d60*/  PLOP3.LUT P0, PT, PT, PT, UP0, 0x80, 0x8 ;  /* 0x000000000008781c */ /* 0x000fe40003f0f008 */
[----:B------:R-:W-:Y:S01]  /*6d70*/  VOTEU.ALL UP0, P2 ;  /* 0x0000000000ff7886 */ /* 0x000fe20001000000 */
[----:B--2---:R-:W-:Y:S01]  /*6d80*/  IMAD.U32 R5, RZ, RZ, UR4 ;  /* 0x00000004ff057e24 */ /* 0x004fe2000f8e00ff */
[----:B---3--:R-:W-:Y:S01]  /*6d90*/  UPRMT UR4, UR20, 0x654, UR9 ;  /* 0x0000065414047896 */ /* 0x008fe20008000009 */
[----:B------:R-:W-:Y:S03]  /*6da0*/  SEL R0, RZ, 0x1, P0 ;  /* 0x00000001ff007807 */ /* 0x000fe60000000000 */
[----:B------:R-:W-:Y:S02]  /*6db0*/  @!P2 R2UR UR7, R5 ;  /* 0x000000000507a2ca */ /* 0x000fe400000e0000 */
[----:B------:R-:W-:Y:S01]  /*6dc0*/  LOP3.LUT R11, R11, R0, RZ, 0x3c, !PT ;  /* 0x000000000b0b7212 */ /* 0x000fe200078e3cff */
[----:B------:R-:W-:Y:S05]  /*6dd0*/  IMAD.U32 R4, RZ, RZ, UR6 ;  /* 0x00000006ff047e24 */ /* 0x000fea000f8e00ff */
[----:B------:R-:W-:Y:S11]  /*6de0*/  @!P2 R2UR UR6, R4 ;  /* 0x000000000406a2ca */ /* 0x000ff600000e0000 */
[----:B------:R-:W-:Y:S02]  /*6df0*/  @!UPT UIADD3 URZ, UPT, UPT, URZ, URZ, URZ ;  /* 0x000000fffffff290 */ /* 0x000fe4000fffe0ff */
[----:B------:R2:W-:Y:S01]  /*6e00*/  @!UP0 UTMALDG.4D.IM2COL [UR8], [UR6], UR19 ;  /* 0x00000008060083b4 */ /* 0x0005e20008058013 */
[----:B------:R2:W-:Y:S01]  /*6e10*/  @!P2 SYNCS.ARRIVE.TRANS64.RED.A0TR RZ, [UR5+0x60], R9 ;  /* 0x00006009ffffa9a7 */ /* 0x0005e20008300405 */
[----:B------:R-:W-:Y:S01]  /*6e20*/  SYNCS.ARRIVE.TRANS64.RED.A1T0 RZ, [UR4], RZ ;  /* 0x000000ffffff79a7 */ /* 0x000fe20008100404 */
[----:B------:R-:W-:Y:S05]  /*6e30*/  BRA.U UP1, `(.L_x_70) ;  /* 0xfffffff101d87547 */ /* 0x000fea000b83ffff */
[----:B------:R-:W-:Y:S01]  /*6e40*/  UIADD3 UR5, UPT, UPT, UR24, 0x78, URZ ;  /* 0x0000007818057890 */ /* 0x000fe2000fffe0ff */
[----:B------:R-:W-:-:S03]  /*6e50*/  SHF.L.U32 R3, R11, 0x1f, RZ ;  /* 0x0000001f0b037819 */ /* 0x000fc600000006ff */
[----:B------:R-:W-:-:S09]  /*6e60*/  ULEA UR4, UR25, UR5, 0x3 ;  /* 0x0000000519047291 */ /* 0x000fd2000f8e18ff */
[----:B------:R-:W3:Y:S02]  /*6e70*/  SYNCS.PHASECHK.TRANS64.TRYWAIT P0, [UR4], R3 ;  /* 0x00000003ff0075a7 */ /* 0x000ee40008001104 */
[----:B---3--:R-:W-:Y:S05]  /*6e80*/  @!P0 BRA `(.L_x_71) ;  /* 0x0000003000fc8947 */ /* 0x008fea0003800000 */
.L_x_144:
[----:B------:R-:W-:-:S04]  /*6e90*/  UIADD3 UR4, UPT, UPT, UR25, 0x1, URZ ;  /* 0x0000000119047890 */ /* 0x000fc8000fffe0ff */
[----:B------:R-:W-:-:S04]  /*6ea0*/  UISETP.NE.AND UP0, UPT, UR4, 0x3, UPT ;  /* 0x000000030400788c */ /* 0x000fc8000bf05270 */
[----:B------:R-:W-:Y:S02]  /*6eb0*/  USEL UR4, UR4, URZ, UP0 ;  /* 0x000000ff04047287 */ /* 0x000fe40008000000 */
[----:B------:R-:W-:-:S04]  /*6ec0*/  PLOP3.LUT P0, PT, PT, PT, UP0, 0x80, 0x8 ;  /* 0x000000000008781c */ /* 0x000fc80003f0f008 */
[----:B------:R-:W-:Y:S01]  /*6ed0*/  SEL R2, RZ, 0x1, P0 ;  /* 0x00000001ff027807 */ /* 0x000fe20000000000 */
[----:B---3--:R-:W-:-:S03]  /*6ee0*/  IMAD.U32 R0, RZ, RZ, UR4 ;  /* 0x00000004ff007e24 */ /* 0x008fc6000f8e00ff */
[----:B------:R-:W-:Y:S01]  /*6ef0*/  LOP3.LUT R11, R11, R2, RZ, 0x3c, !PT ;  /* 0x000000020b0b7212 */ /* 0x000fe200078e3cff */
[C---:B------:R-:W-:Y:S01]  /*6f00*/  VIADD R4, R0.reuse, 0x1 ;  /* 0x0000000100047836 */ /* 0x040fe20000000000 */
[----:B------:R-:W-:Y:S02]  /*6f10*/  LEA R2, R0, UR5, 0x3 ;  /* 0x0000000500027c11 */ /* 0x000fe4000f8e18ff */
[----:B------:R-:W-:Y:S02]  /*6f20*/  SHF.L.U32 R3, R11, 0x1f, RZ ;  /* 0x0000001f0b037819 */ /* 0x000fe400000006ff */
[----:B------:R-:W-:Y:S02]  /*6f30*/  ISETP.NE.AND P0, PT, R4, 0x3, PT ;  /* 0x000000030400780c */ /* 0x000fe40003f05270 */
[----:B------:R-:W3:Y:S02]  /*6f40*/  SYNCS.PHASECHK.TRANS64.TRYWAIT P1, [R2+URZ], R3 ;  /* 0x00000003020075a7 */ /* 0x000ee400080211ff */
[----:B------:R-:W-:-:S02]  /*6f50*/  SEL R0, RZ, 0x1, P0 ;  /* 0x00000001ff007807 */ /* 0x000fc40000000000 */
[----:B------:R-:W-:Y:S02]  /*6f60*/  SEL R4, R4, RZ, P0 ;  /* 0x000000ff04047207 */ /* 0x000fe40000000000 */
[----:B------:R-:W-:Y:S01]  /*6f70*/  LOP3.LUT R0, R11, R0, RZ, 0x3c, !PT ;  /* 0x000000000b007212 */ /* 0x000fe200078e3cff */
[----:B---3--:R-:W-:Y:S06]  /*6f80*/  @!P1 BRA `(.L_x_72) ;  /* 0x0000003000d49947 */ /* 0x008fec0003800000 */
.L_x_145:
[----:B------:R-:W-:Y:S02]  /*6f90*/  LEA R4, R4, UR5, 0x3 ;  /* 0x0000000504047c11 */ /* 0x000fe4000f8e18ff */
[----:B---3--:R-:W-:-:S07]  /*6fa0*/  SHF.L.U32 R3, R0, 0x1f, RZ ;  /* 0x0000001f00037819 */ /* 0x008fce00000006ff */
.L_x_73:
[----:B---3--:R3:W4:Y:S02]  /*6fb0*/  SYNCS.PHASECHK.TRANS64.TRYWAIT P0, [R4+URZ], R3 ;  /* 0x00000003040075a7 */ /* 0x00872400080011ff */
[----:B----4-:R-:W-:Y:S05]  /*6fc0*/  @!P0 NANOSLEEP.SYNCS 0x989680 ;  /* 0x009896800000895d */ /* 0x010fea0003900000 */
[----:B------:R-:W4:Y:S02]  /*6fd0*/  @!P0 SYNCS.PHASECHK.TRANS64 P0, [R4+URZ], R3 ;  /* 0x00000003040085a7 */ /* 0x000f2400080010ff */
[----:B-12-4-:R-:W-:Y:S05]  /*6fe0*/  @P0 EXIT ;  /* 0x000000000000094d */ /* 0x016fea0003800000 */
[----:B------:R-:W-:Y:S05]  /*6ff0*/  BRA `(.L_x_73) ;  /* 0xfffffffc00ec7947 */ /* 0x000fea000383ffff */
.L_x_61:
[----:B------:R-:W-:-:S06]  /*7000*/  UISETP.GE.AND UP0, UPT, UR15, 0x4, UPT ;  /* 0x000000040f00788c */ /* 0x000fcc000bf06270 */
[----:B------:R-:W-:-:S13]  /*7010*/  PLOP3.LUT P0, PT, PT, PT, UP0, 0x80, 0x8 ;  /* 0x000000000008781c */ /* 0x000fda0003f0f008 */
[----:B-1----:R-:W-:Y:S05]  /*7020*/  @!P0 EXIT ;  /* 0x000000000000894d */ /* 0x002fea0003800000 */
[----:B------:R-:W1:Y:S08]  /*7030*/  S2UR UR4, SR_CgaCtaId ;  /* 0x00000000000479c3 */ /* 0x000e700000008800 */
[----:B------:R-:W-:Y:S01]  /*7040*/  BAR.SYNC.DEFER_BLOCKING 0x6, 0xa0 ;  /* 0x0182800000007b1d */ /* 0x000fe20000010000 */
[C---:B------:R-:W-:Y:S01]  /*7050*/  IMAD.SHL.U32 R7, R62.reuse, 0x20, RZ ;  /* 0x000000203e077824 */ /* 0x040fe200078e00ff */
[----:B------:R-:W-:Y:S01]  /*7060*/  SHF.R.U32.HI R6, RZ, 0x2, R62 ;  /* 0x00000002ff067819 */ /* 0x000fe2000001163e */
[C---:B------:R-:W-:Y:S01]  /*7070*/  IMAD.SHL.U32 R61, R62.reuse, 0x4, RZ ;  /* 0x000000043e3d7824 */ /* 0x040fe200078e00ff */
[C---:B------:R-:W-:Y:S01]  /*7080*/  R2P PR, R62.reuse, 0x6 ;  /* 0x000000063e007804 */ /* 0x040fe20000000000 */
[----:B------:R-:W-:Y:S01]  /*7090*/  IMAD.U32 R23, R62, 0x10000, RZ ;  /* 0x000100003e177824 */ /* 0x000fe200078e00ff */
[----:B------:R-:W-:-:S02]  /*70a0*/  UMOV UR48, 0x400 ;  /* 0x0000040000307882 */ /* 0x000fc40000000000 */
[----:B------:R-:W2:Y:S01]  /*70b0*/  LDC.64 R52, c[0x0][0x888] ;  /* 0x00022200ff347b82 */ /* 0x000ea20000000a00 */
[C---:B------:R-:W-:Y:S01]  /*70c0*/  LOP3.LUT R0, R7.reuse, 0xe0, RZ, 0xc0, !PT ;  /* 0x000000e007007812 */ /* 0x040fe200078ec0ff */
[----:B------:R-:W-:Y:S01]  /*70d0*/  IMAD.MOV.U32 R76, RZ, RZ, 0x8 ;  /* 0x00000008ff4c7424 */ /* 0x000fe200078e00ff */
[----:B------:R-:W-:Y:S01]  /*70e0*/  LOP3.LUT R7, R7, 0x100, RZ, 0xc0, !PT ;  /* 0x0000010007077812 */ /* 0x000fe200078ec0ff */
[----:B------:R-:W-:Y:S01]  /*70f0*/  IMAD.MOV.U32 R75, RZ, RZ, 0x10 ;  /* 0x00000010ff4b7424 */ /* 0x000fe200078e00ff */
[----:B------:R-:W-:Y:S01]  /*7100*/  LOP3.LUT R61, R0, 0x1c, R61, 0xf8, !PT ;  /* 0x0000001c003d7812 */ /* 0x000fe200078ef83d */
[----:B------:R-:W-:Y:S02]  /*7110*/  IMAD.SHL.U32 R0, R62, 0x10, RZ ;  /* 0x000000103e007824 */ /* 0x000fe400078e00ff */
[----:B------:R-:W-:Y:S01]  /*7120*/  HFMA2 R60, -RZ, RZ, 0, 5.9604644775390625e-08 ;  /* 0x00000001ff3c7431 */ /* 0x000fe200000001ff */
[----:B------:R-:W3:Y:S01]  /*7130*/  LDC.64 R54, c[0x0][0x890] ;  /* 0x00022400ff367b82 */ /* 0x000ee20000000a00 */
[----:B------:R-:W-:Y:S01]  /*7140*/  LOP3.LUT R61, R61, 0x4, R6, 0x78, !PT ;  /* 0x000000043d3d7812 */ /* 0x000fe200078e7806 */
[----:B------:R-:W-:Y:S01]  /*7150*/  IMAD.MOV.U32 R22, RZ, RZ, RZ ;  /* 0x000000ffff167224 */ /* 0x000fe200078e00ff */
[----:B------:R-:W-:-:S02]  /*7160*/  LOP3.LUT R0, R7, 0x600, R0, 0xf8, !PT ;  /* 0x0000060007007812 */ /* 0x000fc400078ef800 */
[----:B------:R-:W-:Y:S02]  /*7170*/  CS2R R58, SRZ ;  /* 0x00000000003a7805 */ /* 0x000fe4000001ff00 */
[----:B------:R-:W-:Y:S01]  /*7180*/  LOP3.LUT R62, R62, 0x60, RZ, 0xc0, !PT ;  /* 0x000000603e3e7812 */ /* 0x000fe200078ec0ff */
[----:B------:R-:W4:Y:S01]  /*7190*/  LDCU UR54, c[0x0][0x370] ;  /* 0x00006e00ff3677ac */ /* 0x000f220008000800 */
[----:B------:R-:W-:Y:S02]  /*71a0*/  LOP3.LUT R61, R0, R61, RZ, 0xfc, !PT ;  /* 0x0000003d003d7212 */ /* 0x000fe400078efcff */
[----:B------:R-:W-:Y:S01]  /*71b0*/  LOP3.LUT R23, R23, 0x600000, RZ, 0xc0, !PT ;  /* 0x0060000017177812 */ /* 0x000fe200078ec0ff */
[----:B-1----:R-:W-:Y:S01]  /*71c0*/  ULEA UR48, UR4, UR48, 0x18 ;  /* 0x0000003004307291 */ /* 0x002fe2000f8ec0ff */
[----:B------:R-:W-:Y:S01]  /*71d0*/  SEL R76, R76, 0xfffffff8, !P1 ;  /* 0xfffffff84c4c7807 */ /* 0x000fe20004800000 */
[----:B------:R-:W1:Y:S01]  /*71e0*/  LDCU.64 UR4, c[0x0][0x8a8] ;  /* 0x00011500ff0477ac */ /* 0x000e620008000a00 */
[----:B------:R-:W-:Y:S01]  /*71f0*/  SEL R75, R75, 0xfffffff0, !P2 ;  /* 0xfffffff04b4b7807 */ /* 0x000fe20005000000 */
[----:B------:R-:W2:Y:S05]  /*7200*/  LDCU UR45, c[0x0][0xb0c] ;  /* 0x00016180ff2d77ac */ /* 0x000eaa0008000800 */
[----:B------:R-:W4:Y:S01]  /*7210*/  LDS R2, [UR48+0xf0] ;  /* 0x0000f030ff027984 */ /* 0x000f220008000800 */
[----:B------:R-:W2:Y:S01]  /*7220*/  LDCU UR38, c[0x0][0xb30] ;  /* 0x00016600ff2677ac */ /* 0x000ea20008000800 */
[----:B------:R-:W2:Y:S01]  /*7230*/  LDCU.64 UR62, c[0x0][0x888] ;  /* 0x00011100ff3e77ac */ /* 0x000ea20008000a00 */
[----:B------:R-:W2:Y:S01]  /*7240*/  LDCU.64 UR46, c[0x0][0xb28] ;  /* 0x00016500ff2e77ac */ /* 0x000ea20008000a00 */
[----:B-1----:R-:W-:-:S02]  /*7250*/  IMAD.U32 R66, RZ, RZ, UR4 ;  /* 0x00000004ff427e24 */ /* 0x002fc4000f8e00ff */
[----:B------:R-:W-:Y:S01]  /*7260*/  IMAD.U32 R65, RZ, RZ, UR5 ;  /* 0x00000005ff417e24 */ /* 0x000fe2000f8e00ff */
[----:B------:R-:W1:Y:S01]  /*7270*/  LDCU.64 UR4, c[0x0][0xa90] ;  /* 0x00015200ff0477ac */ /* 0x000e620008000a00 */
[----:B------:R-:W2:Y:S01]  /*7280*/  LDCU.64 UR60, c[0x0][0x8b0] ;  /* 0x00011600ff3c77ac */ /* 0x000ea20008000a00 */
[----:B------:R-:W2:Y:S01]  /*7290*/  LDCU.128 UR56, c[0x0][0xb10] ;  /* 0x00016200ff3877ac */ /* 0x000ea20008000c00 */
[----:B------:R-:W2:Y:S01]  /*72a0*/  LDCU UR53, c[0x0][0x374] ;  /* 0x00006e80ff3577ac */ /* 0x000ea20008000800 */
[----:B------:R-:W-:Y:S01]  /*72b0*/  UMOV UR49, URZ ;  /* 0x000000ff00317c82 */ /* 0x000fe20008000000 */
[----:B------:R-:W-:Y:S01]  /*72c0*/  UMOV UR51, URZ ;  /* 0x000000ff00337c82 */ /* 0x000fe20008000000 */
[----:B-1----:R-:W-:Y:S01]  /*72d0*/  MOV R68, UR4 ;  /* 0x0000000400447c02 */ /* 0x002fe20008000f00 */
[----:B------:R-:W-:Y:S01]  /*72e0*/  IMAD.U32 R67, RZ, RZ, UR5 ;  /* 0x00000005ff437e24 */ /* 0x000fe2000f8e00ff */
[----:B------:R-:W1:Y:S01]  /*72f0*/  LDCU.128 UR4, c[0x0][0xa80] ;  /* 0x00015000ff0477ac */ /* 0x000e620008000c00 */
[----:B------:R-:W-:Y:S01]  /*7300*/  UMOV UR52, URZ ;  /* 0x000000ff00347c82 */ /* 0x000fe20008000000 */
[C---:B----4-:R-:W-:Y:S01]  /*7310*/  VIADD R3, R2.reuse, 0x40 ;  /* 0x0000004002037836 */ /* 0x050fe20000000000 */
[----:B------:R-:W-:-:S04]  /*7320*/  LOP3.LUT R2, R2, 0xffff, RZ, 0xc0, !PT ;  /* 0x0000ffff02027812 */ /* 0x000fc800078ec0ff */
[----:B------:R-:W-:-:S05]  /*7330*/  LOP3.LUT R3, R3, 0xffff, RZ, 0xc0, !PT ;  /* 0x0000ffff03037812 */ /* 0x000fca00078ec0ff */
[----:B------:R4:W-:Y:S01]  /*7340*/  STL.64 [R1], R2 ;  /* 0x0000000201007387 */ /* 0x0009e20000100a00 */
[----:B-1----:R-:W-:Y:S01]  /*7350*/  IMAD.U32 R72, RZ, RZ, UR4 ;  /* 0x00000004ff487e24 */ /* 0x002fe2000f8e00ff */
[----:B------:R-:W-:Y:S01]  /*7360*/  UIADD3 UR4, UPT, UPT, UR48, 0x400, URZ ;  /* 0x0000040030047890 */ /* 0x000fe2000fffe0ff */
[----:B------:R-:W-:Y:S01]  /*7370*/  IMAD.U32 R71, RZ, RZ, UR5 ;  /* 0x00000005ff477e24 */ /* 0x000fe2000f8e00ff */
[----:B------:R-:W-:Y:S01]  /*7380*/  MOV R70, UR6 ;  /* 0x0000000600467c02 */ /* 0x000fe20008000f00 */
[----:B------:R-:W-:-:S03]  /*7390*/  IMAD.U32 R69, RZ, RZ, UR7 ;  /* 0x00000007ff457e24 */ /* 0x000fc6000f8e00ff */
[----:B--23--:R-:W-:-:S07]  /*73a0*/  IMAD.U32 R0, RZ, RZ, UR4 ;  /* 0x00000004ff007e24 */ /* 0x00cfce000f8e00ff */
.L_x_104:
[----:B----4-:R-:W-:Y:S04]  /*73b0*/  SHF.L.U32 R3, R58, 0x1f, RZ ;  /* 0x0000001f3a037819 */ /* 0x010fe800000006ff */
[----:B------:R-:W1:Y:S02]  /*73c0*/  SYNCS.PHASECHK.TRANS64.TRYWAIT P0, [UR48+0xa0], R3 ;  /* 0x0000a003ff0075a7 */ /* 0x000e640008001130 */
[----:B-1----:R-:W-:Y:S05]  /*73d0*/  @!P0 BRA `(.L_x_74) ;  /* 0x0000002c00d48947 */ /* 0x002fea0003800000 */
.L_x_147:
[----:B------:R-:W2:Y:S01]  /*73e0*/  LDS.128 R4, [UR48+0xe0] ;  /* 0x0000e030ff047984 */ /* 0x000ea20008000c00 */
[----:B------:R-:W-:Y:S01]  /*73f0*/  UIADD3 UR4, UPT, UPT, UR48, 0xa8, URZ ;  /* 0x000000a830047890 */ /* 0x000fe2000fffe0ff */
[----:B------:R-:W-:Y:S01]  /*7400*/  IMAD R2, R22, 0x4, R1 ;  /* 0x0000000416027824 */ /* 0x000fe200078e0201 */
[----:B------:R-:W-:Y:S01]  /*7410*/  UISETP.GE.AND UP0, UPT, UR39, 0x1, UPT ;  /* 0x000000012700788c */ /* 0x000fe2000bf06270 */
[----:B------:R-:W-:Y:S01]  /*7420*/  @!PT LDS RZ, [RZ] ;  /* 0x00000000fffff984 */ /* 0x000fe20000000800 */
[----:B------:R-:W-:Y:S01]  /*7430*/  @!PT LDS RZ, [RZ] ;  /* 0x00000000fffff984 */ /* 0x000fe20000000800 */
[----:B------:R-:W-:Y:S01]  /*7440*/  @!PT LDS RZ, [RZ] ;  /* 0x00000000fffff984 */ /* 0x000fe20000000800 */
[----:B------:R-:W-:Y:S01]  /*7450*/  @!PT LDS RZ, [RZ] ;  /* 0x00000000fffff984 */ /* 0x000fe20000000800 */
[----:B------:R3:W-:Y:S06]  /*7460*/  MEMBAR.ALL.CTA ;  /* 0x0000000000007992 */ /* 0x0007ec0000008000 */
[----:B---3--:R-:W3:Y:S01]  /*7470*/  FENCE.VIEW.ASYNC.S ;  /* 0x00000000000073c6 */ /* 0x008ee20000000000 */
[----:B------:R-:W-:Y:S09]  /*7480*/  UPRMT UR4, URZ, 0x654, UR4 ;  /* 0x00000654ff047896 */ /* 0x000ff20008000004 */
[----:B---3--:R-:W-:Y:S01]  /*7490*/  SYNCS.ARRIVE.TRANS64.RED.A1T0 RZ, [UR4], RZ ;  /* 0x000000ffffff79a7 */ /* 0x008fe20008100404 */
[----:B------:R-:W5:Y:S01]  /*74a0*/  LDL R2, [R2] ;  /* 0x0000000002027983 */ /* 0x000f620000100800 */
[----:B--2---:R-:W-:Y:S11]  /*74b0*/  LOP3.LUT P0, RZ, R6, 0x1, RZ, 0xc0, !PT ;  /* 0x0000000106ff7812 */ /* 0x004ff6000780c0ff */
[----:B------:R-:W-:Y:S02]  /*74c0*/  @!UPT UIADD3 URZ, UPT, UPT, URZ, URZ, URZ ;  /* 0x000000fffffff290 */ /* 0x000fe4000fffe0ff */
[----:B------:R-:W-:Y:S01]  /*74d0*/  VOTEU.ANY UP1, P0 ;  /* 0x0000000000ff7886 */ /* 0x000fe20000020100 */
[----:B------:R-:W-:Y:S01]  /*74e0*/  PLOP3.LUT P0, PT, PT, PT, UP1, 0x80, 0x8 ;  /* 0x000000000008781c */ /* 0x000fe20003f0f018 */
[----:B------:R-:W-:Y:S11]  /*74f0*/  UP2UR UR55, UPR, URZ, 0x2 ;  /* 0x00000002ff377883 */ /* 0x000ff60008000000 */
[----:B------:R-:W-:Y:S01]  /*7500*/  @!UPT UIADD3 URZ, UPT, UPT, URZ, URZ, URZ ;  /* 0x000000fffffff290 */ /* 0x000fe2000fffe0ff */
[----:B-1----:R-:W-:Y:S02]  /*7510*/  @P0 MOV R3, R4 ;  /* 0x0000000400030202 */ /* 0x002fe40000000f00 */
[----:B------:R-:W-:Y:S02]  /*7520*/  @P0 LOP3.LUT R0, R5, 0xffff, RZ, 0xc0, !PT ;  /* 0x0000ffff05000812 */ /* 0x000fe400078ec0ff */
[----:B------:R-:W-:Y:S02]  /*7530*/  @P0 R2UR UR5, R3 ;  /* 0x00000000030502ca */ /* 0x000fe400000e0000 */
[----:B------:R-:W-:Y:S11]  /*7540*/  @P0 R2UR UR4, R0 ;  /* 0x00000000000402ca */ /* 0x000ff600000e0000 */
[----:B------:R-:W-:Y:S02]  /*7550*/  @UP1 UMOV UR37, UR5 ;  /* 0x0000000500251c82 */ /* 0x000fe40008000000 */
[----:B------:R-:W-:Y:S01]  /*7560*/  @UP1 UMOV UR36, UR4 ;  /* 0x0000000400241c82 */ /* 0x000fe20008000000 */
[----:B------:R-:W-:Y:S05]  /*7570*/  BRA.U !UP0, `(.L_x_75) ;  /* 0x0000000108cc7547 */ /* 0x000fea000b800000 */
[----:B------:R-:W1:Y:S01]  /*7580*/  LDCU UR9, c[0x0][0xb20] ;  /* 0x00016400ff0977ac */ /* 0x000e620008000800 */
[----:B------:R-:W-:Y:S02]  /*7590*/  UIMAD.WIDE.U32 UR4, UR53, UR59, URZ ;  /* 0x0000003b350472a5 */ /* 0x000fe4000f8e00ff */
[----:B------:R-:W-:Y:S02]  /*75a0*/  UIMAD.WIDE.U32 UR6, UR54, UR56, URZ ;  /* 0x00000038360672a5 */ /* 0x000fe4000f8e00ff */
[----:B------:R-:W-:Y:S02]  /*75b0*/  UIMAD.WIDE.U32 UR10, UR36, UR59, URZ ;  /* 0x0000003b240a72a5 */ /* 0x000fe4000f8e00ff */
[----:B------:R-:W-:Y:S02]  /*75c0*/  UISETP.NE.AND UP0, UPT, UR58, 0x1, UPT ;  /* 0x000000013a00788c */ /* 0x000fe4000bf05270 */
[----:B------:R-:W-:Y:S02]  /*75d0*/  UISETP.NE.AND UP1, UPT, UR45, 0x1, UPT ;  /* 0x000000012d00788c */ /* 0x000fe4000bf25270 */
[----:B------:R-:W-:Y:S02]  /*75e0*/  UISETP.NE.AND UP2, UPT, UR39, 0x1, UPT ;  /* 0x000000012700788c */ /* 0x000fe4000bf45270 */
[----:B------:R-:W-:Y:S01]  /*75f0*/  UIMAD.WIDE.U32 UR12, UR37, UR56, URZ ;  /* 0x00000038250c72a5 */ /* 0x000fe2000f8e00ff */
[----:B------:R-:W-:Y:S01]  /*7600*/  UMOV UR4, UR5 ;  /* 0x0000000500047c82 */ /* 0x000fe20008000000 */
[----:B------:R-:W-:Y:S01]  /*7610*/  UMOV UR6, UR11 ;  /* 0x0000000b00067c82 */ /* 0x000fe20008000000 */
[----:B-1----:R-:W-:Y:S03]  /*7620*/  USHF.R.U32.HI UR8, URZ, UR9, UR4 ;  /* 0x00000009ff087299 */ /* 0x002fe60008011604 */
[----:B------:R-:W-:Y:S02]  /*7630*/  UMOV UR4, UR7 ;  /* 0x0000000700047c82 */ /* 0x000fe40008000000 */
[----:B------:R-:W-:Y:S02]  /*7640*/  USHF.R.U32.HI UR5, URZ, UR57, UR4 ;  /* 0x00000039ff057299 */ /* 0x000fe40008011604 */
[----:B------:R-:W-:Y:S02]  /*7650*/  USEL UR4, UR53, UR8, !UP0 ;  /* 0x0000000835047287 */ /* 0x000fe4000c000000 */
[----:B------:R-:W-:Y:S02]  /*7660*/  USHF.R.U32.HI UR8, URZ, UR9, UR6 ;  /* 0x00000009ff087299 */ /* 0x000fe40008011606 */
[----:B------:R-:W-:Y:S02]  /*7670*/  UIMAD.WIDE.U32 UR6, UR4, UR46, URZ ;  /* 0x0000002e040672a5 */ /* 0x000fe4000f8e00ff */
[----:B------:R-:W-:Y:S02]  /*7680*/  USEL UR9, UR54, UR5, !UP1 ;  /* 0x0000000536097287 */ /* 0x000fe4000c800000 */
[----:B------:R-:W-:Y:S02]  /*7690*/  USEL UR8, UR36, UR8, !UP0 ;  /* 0x0000000824087287 */ /* 0x000fe4000c000000 */
[----:B------:R-:W-:Y:S01]  /*76a0*/  UIMAD.WIDE.U32 UR10, UR9, UR46, URZ ;  /* 0x0000002e090a72a5 */ /* 0x000fe2000f8e00ff */
[----:B------:R-:W-:Y:S01]  /*76b0*/  UMOV UR6, UR7 ;  /* 0x0000000700067c82 */ /* 0x000fe20008000000 */
[----:B------:R-:W-:Y:S01]  /*76c0*/  UMOV UR5, UR13 ;  /* 0x0000000d00057c82 */ /* 0x000fe20008000000 */
[----:B------:R-:W-:Y:S02]  /*76d0*/  @UP2 USHF.R.U32.HI UR4, URZ, UR47, UR6 ;  /* 0x0000002fff042299 */ /* 0x000fe40008011606 */
[----:B------:R-:W-:Y:S02]  /*76e0*/  USHF.R.U32.HI UR5, URZ, UR57, UR5 ;  /* 0x00000039ff057299 */ /* 0x000fe40008011605 */
[----:B------:R-:W-:Y:S02]  /*76f0*/  UIMAD UR4, UR39, UR4, URZ ;  /* 0x00000004270472a4 */ /* 0x000fe4000f8e02ff */
[----:B------:R-:W-:Y:S02]  /*7700*/  USEL UR5, UR37, UR5, !UP1 ;  /* 0x0000000525057287 */ /* 0x000fe4000c800000 */
[----:B------:R-:W-:Y:S01]  /*7710*/  UISETP.GE.AND UP0, UPT, UR8, UR4, UPT ;  /* 0x000000040800728c */ /* 0x000fe2000bf06270 */
[----:B------:R-:W-:Y:S01]  /*7720*/  UMOV UR6, UR11 ;  /* 0x0000000b00067c82 */ /* 0x000fe20008000000 */
[----:B------:R-:W-:Y:S02]  /*7730*/  UIMAD.WIDE.U32 UR10, UR8, UR46, URZ ;  /* 0x0000002e080a72a5 */ /* 0x000fe4000f8e00ff */
[----:B------:R-:W-:Y:S04]  /*7740*/  @UP2 USHF.R.U32.HI UR9, URZ, UR47, UR6 ;  /* 0x0000002fff092299 */ /* 0x000fe80008011606 */
[----:B------:R-:W-:Y:S01]  /*7750*/  UIMAD UR6, UR39, UR9, URZ ;  /* 0x00000009270672a4 */ /* 0x000fe2000f8e02ff */
[----:B------:R-:W-:Y:S03]  /*7760*/  UMOV UR4, UR11 ;  /* 0x0000000b00047c82 */ /* 0x000fe60008000000 */
[----:B------:R-:W-:Y:S02]  /*7770*/  UISETP.GE.OR UP0, UPT, UR5, UR6, UP0 ;  /* 0x000000060500728c */ /* 0x000fe40008706670 */
[----:B------:R-:W-:Y:S02]  /*7780*/  USHF.R.U32.HI UR4, URZ, UR47, UR4 ;  /* 0x0000002fff047299 */ /* 0x000fe40008011604 */
[----:B------:R-:W-:Y:S02]  /*7790*/  UIMAD.WIDE.U32 UR6, UR5, UR46, URZ ;  /* 0x0000002e050672a5 */ /* 0x000fe4000f8e00ff */
[----:B------:R-:W-:Y:S02]  /*77a0*/  USEL UR11, UR8, UR4, !UP2 ;  /* 0x00000004080b7287 */ /* 0x000fe4000d000000 */
[----:B------:R-:W-:Y:S02]  /*77b0*/  UIADD3 UR6, UPT, UPT, -UR5, URZ, URZ ;  /* 0x000000ff05067290 */ /* 0x000fe4000fffe1ff */
[----:B------:R-:W-:Y:S02]  /*77c0*/  UIADD3 UR10, UPT, UPT, -UR11, URZ, URZ ;  /* 0x000000ff0b0a7290 */ /* 0x000fe4000fffe1ff */
[----:B------:R-:W-:Y:S02]  /*77d0*/  UIMAD UR6, UR45, UR6, UR37 ;  /* 0x000000062d0672a4 */ /* 0x000fe4000f8e0225 */
[----:B------:R-:W-:Y:S01]  /*77e0*/  UIMAD UR10, UR39, UR10, UR8 ;  /* 0x0000000a270a72a4 */ /* 0x000fe2000f8e0208 */
[----:B------:R-:W-:Y:S01]  /*77f0*/  @!UP0 UMOV UR4, UR7 ;  /* 0x0000000700048c82 */ /* 0x000fe20008000000 */
[----:B------:R-:W-:Y:S02]  /*7800*/  UIADD3 UR7, UPT, UPT, -UR8, URZ, URZ ;  /* 0x000000ff08077290 */ /* 0x000fe4000fffe1ff */
[----:B------:R-:W-:Y:S04]  /*7810*/  @!UP0 USHF.R.U32.HI UR4, URZ, UR47, UR4 ;  /* 0x0000002fff048299 */ /* 0x000fe80008011604 */
[----:B------:R-:W-:Y:S04]  /*7820*/  @!UP0 USEL UR4, UR5, UR4, !UP2 ;  /* 0x0000000405048287 */ /* 0x000fe8000d000000 */
[----:B------:R-:W-:Y:S02]  /*7830*/  @!UP0 UIMAD UR9, UR9, UR10, UR4 ;  /* 0x0000000a090982a4 */ /* 0x000fe4000f8e0204 */
[----:B------:R-:W-:Y:S02]  /*7840*/  @!UP0 UIADD3 UR10, UPT, UPT, UR11, -UR4, URZ ;  /* 0x800000040b0a8290 */ /* 0x000fe4000fffe0ff */
[----:B------:R-:W-:Y:S02]  /*7850*/  UIMAD UR4, UR58, UR7, UR36 ;  /* 0x000000073a0472a4 */ /* 0x000fe4000f8e0224 */
[----:B------:R-:W-:Y:S03]  /*7860*/  @!UP0 UIMAD UR8, UR10, UR39, UR5 ;  /* 0x000000270a0882a4 */ /* 0x000fe6000f8e0205 */
[----:B------:R-:W-:Y:S02]  /*7870*/  @!UP0 UMOV UR5, UR9 ;  /* 0x0000000900058c82 */ /* 0x000fe40008000000 */
[----:B------:R-:W-:Y:S02]  /*7880*/  UIMAD UR37, UR5, UR45, UR6 ;  /* 0x0000002d052572a4 */ /* 0x000fe4000f8e0206 */
[----:B------:R-:W-:Y:S11]  /*7890*/  UIMAD UR36, UR8, UR58, UR4 ;  /* 0x0000003a082472a4 */ /* 0x000ff6000f8e0204 */
[----:B------:R-:W-:Y:S01]  /*78a0*/  @!UPT UIADD3 URZ, UPT, UPT, URZ, URZ, URZ ;  /* 0x000000fffffff290 */ /* 0x000fe2000fffe0ff */
.L_x_75:
[----:B------:R-:W-:Y:S01]  /*78b0*/  UISETP.NE.AND UP0, UPT, UR38, 0x1, UPT ;  /* 0x000000012600788c */ /* 0x000fe2000bf05270 */
[----:B------:R-:W-:Y:S01]  /*78c0*/  @P0 SHF.R.U32.HI R74, RZ, 0x10, R5 ;  /* 0x00000010ff4a0819 */ /* 0x000fe20000011605 */
[----:B------:R-:W-:Y:S02]  /*78d0*/  UIADD3 UR11, UPT, UPT, UR48, 0x400, URZ ;  /* 0x00000400300b7890 */ /* 0x000fe4000fffe0ff */
[----:B------:R-:W-:Y:S07]  /*78e0*/  USHF.L.U32 UR41, UR26, 0x6, URZ ;  /* 0x000000061a297899 */ /* 0x000fee00080006ff */
[----:B------:R-:W1:Y:S01]  /*78f0*/  @!UP0 LDCU.128 UR12, c[0x0][0xb10] ;  /* 0x00016200ff0c87ac */ /* 0x000e620008000c00 */
[----:B------:R-:W2:Y:S01]  /*7900*/  @!UP0 LDCU UR5, c[0x0][0xb0c] ;  /* 0x00016180ff0587ac */ /* 0x000ea20008000800 */
[----:B------:R-:W3:Y:S01]  /*7910*/  @!UP0 LDCU UR10, c[0x0][0xb20] ;  /* 0x00016400ff0a87ac */ /* 0x000ee20008000800 */
[----:B-1----:R-:W-:Y:S02]  /*7920*/  UIMAD.WIDE.U32 UR8, UR37, UR12, URZ ;  /* 0x0000000c250872a5 */ /* 0x002fe4000f8e00ff */
[----:B------:R-:W-:Y:S02]  /*7930*/  UIMAD.WIDE.U32 UR6, UR36, UR15, URZ ;  /* 0x0000000f240672a5 */ /* 0x000fe4000f8e00ff */
[----:B------:R-:W-:Y:S03]  /*7940*/  @!UP0 UISETP.NE.AND UP1, UPT, UR14, 0x1, UPT ;  /* 0x000000010e00888c */ /* 0x000fe6000bf25270 */
[----:B------:R-:W-:Y:S01]  /*7950*/  @!UP0 UMOV UR4, UR9 ;  /* 0x0000000900048c82 */ /* 0x000fe20008000000 */
[----:B--2---:R-:W-:Y:S02]  /*7960*/  @!UP0 UISETP.NE.AND UP2, UPT, UR5, 0x1, UPT ;  /* 0x000000010500888c */ /* 0x004fe4000bf45270 */
[----:B------:R-:W-:Y:S01]  /*7970*/  @!UP0 USHF.R.U32.HI UR4, URZ, UR13, UR4 ;  /* 0x0000000dff048299 */ /* 0x000fe20008011604 */
[----:B------:R-:W-:Y:S02]  /*7980*/  @!UP0 UMOV UR6, UR7 ;  /* 0x0000000700068c82 */ /* 0x000fe40008000000 */
[----:B---3--:R-:W-:Y:S02]  /*7990*/  @!UP0 USHF.R.U32.HI UR6, URZ, UR10, UR6 ;  /* 0x0000000aff068299 */ /* 0x008fe40008011606 */
[----:B------:R-:W-:Y:S02]  /*79a0*/  @!UP0 USEL UR7, UR37, UR4, !UP2 ;  /* 0x0000000425078287 */ /* 0x000fe4000d000000 */
[----:B------:R-:W-:Y:S04]  /*79b0*/  @!UP0 USEL UR6, UR36, UR6, !UP1 ;  /* 0x0000000624068287 */ /* 0x000fe8000c800000 */
[----:B------:R-:W-:Y:S02]  /*79c0*/  @!UP0 UIADD3 UR4, UPT, UPT, -UR7, UR6, URZ ;  /* 0x0000000607048290 */ /* 0x000fe4000fffe1ff */
[----:B------:R-:W-:Y:S02]  /*79d0*/  @!UP0 UIADD3 UR6, UPT, UPT, UR7, -UR6, URZ ;  /* 0x8000000607068290 */ /* 0x000fe4000fffe0ff */
[----:B------:R-:W-:Y:S02]  /*79e0*/  @!UP0 UIMAD UR37, UR4, UR5, UR37 ;  /* 0x00000005042582a4 */ /* 0x000fe4000f8e0225 */
[----:B------:R-:W-:Y:S02]  /*79f0*/  @!UP0 UIMAD UR36, UR6, UR14, UR36 ;  /* 0x0000000e062482a4 */ /* 0x000fe4000f8e0224 */
[----:B------:R-:W-:Y:S09]  /*7a00*/  ULOP3.LUT UP0, URZ, UR11, 0x3f0, URZ, 0xc0, !UPT ;  /* 0x000003f00bff7892 */ /* 0x000ff2000f80c0ff */
[----:B------:R-:W-:Y:S05]  /*7a10*/  BRA.U !UP0, `(.L_x_76) ;  /* 0x00000001087c7547 */ /* 0x000fea000b800000 */
[----:B------:R-:W1:Y:S01]  /*7a20*/  LDCU.64 UR8, c[0x4][0x80] ;  /* 0x01001000ff0877ac */ /* 0x000e620008000a00 */
[----:B------:R-:W-:Y:S01]  /*7a30*/  MOV R16, 0x0 ;  /* 0x0000000000107802 */ /* 0x000fe20000000f00 */
[----:B------:R-:W-:Y:S02]  /*7a40*/  HFMA2 R12, -RZ, RZ, 0, 5.9604644775390625e-08 ;  /* 0x00000001ff0c7431 */ /* 0x000fe400000001ff */
[----:B------:R-:W-:Y:S01]  /*7a50*/  IMAD.MOV.U32 R8, RZ, RZ, 0x70 ;  /* 0x00000070ff087424 */ /* 0x000fe200078e00ff */
[----:B------:R2:W3:Y:S01]  /*7a60*/  LDC.64 R14, c[0x4][R16] ;  /* 0x01000000100e7b82 */ /* 0x0004e20000000a00 */
[----:B------:R-:W4:Y:S01]  /*7a70*/  LDCU.64 UR6, c[0x4][0x88] ;  /* 0x01001100ff0677ac */ /* 0x000f220008000a00 */
[----:B------:R-:W-:Y:S01]  /*7a80*/  IMAD.MOV.U32 R13, RZ, RZ, RZ ;  /* 0x000000ffff0d7224 */ /* 0x000fe200078e00ff */
[----:B------:R-:W2:Y:S01]  /*7a90*/  LDCU.64 UR4, c[0x4][0x8] ;  /* 0x01000100ff0477ac */ /* 0x000ea20008000a00 */
[----:B-1----:R-:W-:Y:S01]  /*7aa0*/  MOV R5, UR9 ;  /* 0x0000000900057c02 */ /* 0x002fe20008000f00 */
[----:B------:R-:W-:Y:S01]  /*7ab0*/  IMAD.U32 R4, RZ, RZ, UR8 ;  /* 0x00000008ff047e24 */ /* 0x000fe2000f8e00ff */
[----:B----4-:R-:W-:Y:S01]  /*7ac0*/  MOV R7, UR7 ;  /* 0x0000000700077c02 */ /* 0x010fe20008000f00 */
[----:B------:R-:W-:Y:S01]  /*7ad0*/  IMAD.U32 R6, RZ, RZ, UR6 ;  /* 0x00000006ff067e24 */ /* 0x000fe2000f8e00ff */
[----:B--2---:R-:W-:Y:S01]  /*7ae0*/  MOV R11, UR5 ;  /* 0x00000005000b7c02 */ /* 0x004fe20008000f00 */
[----:B------:R-:W-:Y:S02]  /*7af0*/  IMAD.U32 R10, RZ, RZ, UR4 ;  /* 0x00000004ff0a7e24 */ /* 0x000fe4000f8e00ff */
[----:B------:R-:W-:Y:S07]  /*7b00*/  LEPC R20, `(.L_x_77) ;  /* 0x000000001014794e */ /* 0x000fee0000000000 */
[----:B---3-5:R-:W-:Y:S05]  /*7b10*/  CALL.ABS.NOINC R14 ;  /* 0x000000000e007343 */ /* 0x028fea0003c00000 */
.L_x_77:
[----:B------:R-:W1:Y:S01]  /*7b20*/  LDCU.64 UR8, c[0x4][0x80] ;  /* 0x01001000ff0877ac */ /* 0x000e620008000a00 */
[----:B------:R2:W3:Y:S01]  /*7b30*/  LDC.64 R14, c[0x4][R16] ;  /* 0x01000000100e7b82 */ /* 0x0004e20000000a00 */
[----:B------:R-:W-:Y:S02]  /*7b40*/  HFMA2 R12, -RZ, RZ, 0, 5.9604644775390625e-08 ;  /* 0x00000001ff0c7431 */ /* 0x000fe400000001ff */
[----:B------:R-:W-:Y:S02]  /*7b50*/  IMAD.MOV.U32 R8, RZ, RZ, 0x70 ;  /* 0x00000070ff087424 */ /* 0x000fe400078e00ff */
[----:B------:R-:W-:Y:S01]  /*7b60*/  IMAD.MOV.U32 R13, RZ, RZ, RZ ;  /* 0x000000ffff0d7224 */ /* 0x000fe200078e00ff */
[----:B------:R-:W4:Y:S01]  /*7b70*/  LDCU.64 UR6, c[0x4][0x88] ;  /* 0x01001100ff0677ac */ /* 0x000f220008000a00 */
[----:B------:R-:W5:Y:S01]  /*7b80*/  LDCU.64 UR4, c[0x4][0x8] ;  /* 0x01000100ff0477ac */ /* 0x000f620008000a00 */
[----:B-1----:R-:W-:Y:S02]  /*7b90*/  MOV R4, UR8 ;  /* 0x0000000800047c02 */ /* 0x002fe40008000f00 */
[----:B------:R-:W-:Y:S02]  /*7ba0*/  MOV R5, UR9 ;  /* 0x0000000900057c02 */ /* 0x000fe40008000f00 */
[----:B----4-:R-:W-:Y:S01]  /*7bb0*/  MOV R7, UR7 ;  /* 0x0000000700077c02 */ /* 0x010fe20008000f00 */
[----:B------:R-:W-:Y:S01]  /*7bc0*/  IMAD.U32 R6, RZ, RZ, UR6 ;  /* 0x00000006ff067e24 */ /* 0x000fe2000f8e00ff */
[----:B-----5:R-:W-:Y:S01]  /*7bd0*/  MOV R11, UR5 ;  /* 0x00000005000b7c02 */ /* 0x020fe20008000f00 */
[----:B--2---:R-:W-:Y:S02]  /*7be0*/  IMAD.U32 R10, RZ, RZ, UR4 ;  /* 0x00000004ff0a7e24 */ /* 0x004fe4000f8e00ff */
[----:B------:R-:W-:Y:S07]  /*7bf0*/  LEPC R20, `(.L_x_76) ;  /* 0x000000001014794e */ /* 0x000fee0000000000 */
[----:B---3--:R-:W-:Y:S05]  /*7c00*/  CALL.ABS.NOINC R14 ;  /* 0x000000000e007343 */ /* 0x008fea0003c00000 */
.L_x_76:
[----:B------:R-:W-:Y:S01]  /*7c10*/  ISETP.NE.U32.AND P4, PT, R54, RZ, PT ;  /* 0x000000ff3600720c */ /* 0x000fe20003f85070 */
[----:B------:R-:W-:Y:S01]  /*7c20*/  UISETP.NE.U32.AND UP0, UPT, UR60, URZ, UPT ;  /* 0x000000ff3c00728c */ /* 0x000fe2000bf05070 */
[----:B------:R-:W-:Y:S02]  /*7c30*/  ISETP.NE.AND P6, PT, R73, RZ, PT ;  /* 0x000000ff4900720c */ /* 0x000fe40003fc5270 */
[----:B------:R-:W-:Y:S01]  /*7c40*/  ISETP.NE.AND.EX P4, PT, R55, RZ, PT, P4 ;  /* 0x000000ff3700720c */ /* 0x000fe20003f85340 */
[----:B------:R-:W-:Y:S01]  /*7c50*/  UISETP.NE.AND.EX UP0, UPT, UR61, URZ, UPT, UP0 ;  /* 0x000000ff3d00728c */ /* 0x000fe2000bf05300 */
[----:B------:R-:W-:Y:S02]  /*7c60*/  ISETP.NE.U32.AND P1, PT, RZ, UR62, PT ;  /* 0x0000003eff007c0c */ /* 0x000fe4000bf25070 */
[----:B------:R-:W-:Y:S02]  /*7c70*/  PLOP3.LUT P0, PT, PT, PT, PT, 0x8, 0x80 ;  /* 0x000000000080781c */ /* 0x000fe40003f0e170 */
[----:B------:R-:W-:Y:S05]  /*7c80*/  ISETP.NE.AND.EX P1, PT, RZ, UR63, PT, P1 ;  /* 0x0000003fff007c0c */ /* 0x000fea000bf25310 */
[----:B------:R-:W-:Y:S02]  /*7c90*/  @P6 PLOP3.LUT P0, PT, P4, PT, PT, 0x80, 0x8 ;  /* 0x000000000008681c */ /* 0x000fe4000270f070 */
[----:B------:R-:W-:Y:S11]  /*7ca0*/  @!P4 BRA `(.L_x_78) ;  /* 0x000000000030c947 */ /* 0x000ff60003800000 */
[----:B------:R-:W-:Y:S01]  /*7cb0*/  ISETP.NE.U32.AND P2, PT, R52, RZ, PT ;  /* 0x000000ff3400720c */ /* 0x000fe20003f45070 */
[----:B------:R-:W1:Y:S01]  /*7cc0*/  LDCU.64 UR4, c[0x0][0x358] ;  /* 0x00006b00ff0477ac */ /* 0x000e620008000a00 */
[----:B------:R-:W-:Y:S02]  /*7cd0*/  IMAD.MOV.U32 R63, RZ, RZ, 0x1 ;  /* 0x00000001ff3f7424 */ /* 0x000fe400078e00ff */
[----:B------:R-:W-:Y:S11]  /*7ce0*/  ISETP.NE.AND.EX P2, PT, R53, RZ, PT, P2 ;  /* 0x000000ff3500720c */ /* 0x000ff60003f45320 */
[----:B------:R-:W-:Y:S02]  /*7cf0*/  @!UPT UIADD3 URZ, UPT, UPT, URZ, URZ, URZ ;  /* 0x000000fffffff290 */ /* 0x000fe4000fffe0ff */
[----:B------:R-:W2:Y:S01]  /*7d00*/  @P2 LDC.64 R4, c[0x0][0x888] ;  /* 0x00022200ff042b82 */ /* 0x000ea20000000a00 */
[----:B------:R-:W-:Y:S04]  /*7d10*/  @P2 IMAD R0, R17, R54, RZ ;  /* 0x0000003611002224 */ /* 0x000fe800078e02ff */
[----:B--2---:R-:W-:Y:S04]  /*7d20*/  @P2 IMAD.WIDE R4, R0, 0x4, R4 ;  /* 0x0000000400042825 */ /* 0x004fe800078e0204 */
[----:B------:R-:W-:Y:S01]  /*7d30*/  HFMA2 R0, -RZ, RZ, 0, 5.9604644775390625e-08 ;  /* 0x00000001ff007431 */ /* 0x000fe200000001ff */
[----:B-1---5:R1:W5:Y:S04]  /*7d40*/  @P2 LDG.E R27, desc[UR4][R4.64] ;  /* 0x00000004041b2981 */ /* 0x022368000c1e1900 */
[----:B------:R-:W-:Y:S01]  /*7d50*/  @!P2 PRMT R63, R0, 0x7610, R63 ;  /* 0x00007610003fa816 */ /* 0x000fe2000000003f */
[----:B-1----:R-:W2:Y:S06]  /*7d60*/  @!P2 LDC R27, c[0x0][0x880] ;  /* 0x00022000ff1bab82 */ /* 0x002eac0000000800 */
.L_x_78:
[----:B------:R-:W-:Y:S05]  /*7d70*/  BRA.U !UP0, `(.L_x_79) ;  /* 0x00000001082c7547 */ /* 0x000fea000b800000 */
[----:B------:R-:W-:Y:S02]  /*7d80*/  R2UR UR5, R66 ;  /* 0x00000000420572ca */ /* 0x000fe400000e0000 */
[----:B------:R-:W-:Y:S11]  /*7d90*/  R2UR UR4, R65 ;  /* 0x00000000410472ca */ /* 0x000ff600000e0000 */
[----:B------:R-:W-:Y:S04]  /*7da0*/  ISETP.NE.U32.AND P2, PT, RZ, UR5, PT ;  /* 0x00000005ff007c0c */ /* 0x000fe8000bf45070 */
[----:B------:R-:W-:Y:S01]  /*7db0*/  ISETP.NE.AND.EX P2, PT, RZ, UR4, PT, P2 ;  /* 0x00000004ff007c0c */ /* 0x000fe2000bf45320 */
[----:B------:R-:W1:Y:S11]  /*7dc0*/  LDCU.64 UR4, c[0x0][0x358] ;  /* 0x00006b00ff0477ac */ /* 0x000e760008000a00 */
[----:B------:R-:W-:Y:S01]  /*7dd0*/  @!UPT UIADD3 URZ, UPT, UPT, URZ, URZ, URZ ;  /* 0x000000fffffff290 */ /* 0x000fe2000fffe0ff */
[----:B------:R-:W3:Y:S01]  /*7de0*/  @P2 LDC.64 R4, c[0x0][0x8a8] ;  /* 0x00022a00ff042b82 */ /* 0x000ee20000000a00 */
[----:B------:R-:W-:Y:S04]  /*7df0*/  @P2 IMAD R3, R17, UR60, RZ ;  /* 0x0000003c11032c24 */ /* 0x000fe8000f8e02ff */
[----:B---3--:R-:W-:Y:S05]  /*7e00*/  @P2 IMAD.WIDE R4, R3, 0x4, R4 ;  /* 0x0000000403042825 */ /* 0x008fea00078e0204 */
[----:B-1---5:R1:W5:Y:S02]  /*7e10*/  @P2 LDG.E R24, desc[UR4][R4.64] ;  /* 0x0000000404182981 */ /* 0x022364000c1e1900 */
[----:B-1----:R-:W3:Y:S02]  /*7e20*/  @!P2 LDC R24, c[0x0][0x8a0] ;  /* 0x00022800ff18ab82 */ /* 0x002ee40000000800 */
.L_x_79:
[----:B--2--5:R-:W-:Y:S01]  /*7e30*/  FSETP.NEU.AND P3, PT, R27, RZ, PT ;  /* 0x000000ff1b00720b */ /* 0x024fe20003f6d000 */
[----:B------:R-:W-:Y:S01]  /*7e40*/  USHF.L.U32 UR8, UR50, 0x6, URZ ;  /* 0x0000000632087899 */ /* 0x000fe200080006ff */
[----:B------:R-:W-:Y:S01]  /*7e50*/  SEL R5, RZ, 0xffffffff, P1 ;  /* 0xffffffffff057807 */ /* 0x000fe20000800000 */
[----:B------:R-:W-:Y:S01]  /*7e60*/  BSSY B1, `(.L_x_80) ;  /* 0x000005f000017945 */ /* 0x000fe20003800000 */
[----:B------:R-:W-:Y:S01]  /*7e70*/  @P6 LOP3.LUT P1, RZ, R63, 0xff, RZ, 0xc0, !PT ;  /* 0x000000ff3fff6812 */ /* 0x000fe2000782c0ff */
[----:B------:R-:W-:Y:S01]  /*7e80*/  IMAD.MOV.U32 R35, RZ, RZ, 0x1 ;  /* 0x00000001ff237424 */ /* 0x000fe200078e00ff */
[----:B------:R-:W-:Y:S01]  /*7e90*/  @P6 SEL R4, RZ, 0xffffffff, P3 ;  /* 0xffffffffff046807 */ /* 0x000fe20001800000 */
[----:B------:R-:W-:Y:S01]  /*7ea0*/  IMAD.U32 R79, RZ, RZ, UR8 ;  /* 0x00000008ff4f7e24 */ /* 0x000fe2000f8e00ff */
[----:B------:R-:W-:Y:S01]  /*7eb0*/  LOP3.LUT R32, R60, 0x1, RZ, 0x3c, !PT ;  /* 0x000000013c207812 */ /* 0x000fe200078e3cff */
[----:B------:R-:W-:Y:S01]  /*7ec0*/  IMAD.IADD R25, R23, 0x1, R2 ;  /* 0x0000000117197824 */ /* 0x000fe200078e0202 */
[----:B------:R-:W-:Y:S01]  /*7ed0*/  @P0 SEL R4, R5, R4, !P1 ;  /* 0x0000000405040207 */ /* 0x000fe20004800000 */
[----:B------:R-:W-:Y:S01]  /*7ee0*/  IMAD.U32 R34, RZ, RZ, UR49 ;  /* 0x00000031ff227e24 */ /* 0x000fe2000f8e00ff */
[----:B------:R-:W-:Y:S02]  /*7ef0*/  LEA R84, R22, UR48, 0x3 ;  /* 0x0000003016547c11 */ /* 0x000fe4000f8e18ff */
[----:B------:R-:W-:Y:S02]  /*7f00*/  CS2R R38, SRZ ;  /* 0x0000000000267805 */ /* 0x000fe4000001ff00 */
[----:B------:R-:W-:Y:S02]  /*7f10*/  @P6 LOP3.LUT R4, R4, 0x1, RZ, 0xc0, !PT ;  /* 0x0000000104046812 */ /* 0x000fe400078ec0ff */
[----:B------:R-:W-:Y:S02]  /*7f20*/  CS2R R36, SRZ ;  /* 0x0000000000247805 */ /* 0x000fe4000001ff00 */
[----:B------:R-:W-:Y:S02]  /*7f30*/  SHF.L.U32 R3, R59, 0x1f, RZ ;  /* 0x0000001f3b037819 */ /* 0x000fe400000006ff */
[----:B------:R-:W-:Y:S02]  /*7f40*/  CS2R R42, SRZ ;  /* 0x00000000002a7805 */ /* 0x000fe4000001ff00 */
[----:B------:R-:W-:Y:S01]  /*7f50*/  ISETP.NE.U32.OR P5, PT, R4, 0x1, !P6 ;  /* 0x000000010400780c */ /* 0x000fe200077a5470 */
[----:B------:R-:W-:Y:S01]  /*7f60*/  IMAD.U32 R4, RZ, RZ, UR49 ;  /* 0x00000031ff047e24 */ /* 0x000fe2000f8e00ff */
[----:B------:R-:W-:Y:S02]  /*7f70*/  R2UR UR4, R71 ;  /* 0x00000000470472ca */ /* 0x000fe400000e0000 */
[----:B------:R-:W-:Y:S02]  /*7f80*/  CS2R R40, SRZ ;  /* 0x0000000000287805 */ /* 0x000fe4000001ff00 */
[----:B------:R-:W-:Y:S02]  /*7f90*/  R2UR UR7, R70 ;  /* 0x00000000460772ca */ /* 0x000fe400000e0000 */
[----:B------:R-:W-:Y:S02]  /*7fa0*/  CS2R R46, SRZ ;  /* 0x00000000002e7805 */ /* 0x000fe4000001ff00 */
[----:B------:R-:W-:Y:S02]  /*7fb0*/  LEA R0, R4, UR48, 0x3 ;  /* 0x0000003004007c11 */ /* 0x000fe4000f8e18ff */
[----:B------:R-:W-:Y:S02]  /*7fc0*/  CS2R R44, SRZ ;  /* 0x00000000002c7805 */ /* 0x000fe4000001ff00 */
[----:B------:R-:W-:Y:S02]  /*7fd0*/  R2UR UR10, R72 ;  /* 0x00000000480a72ca */ /* 0x000fe400000e0000 */
[----:B------:R-:W-:Y:S02]  /*7fe0*/  CS2R R50, SRZ ;  /* 0x0000000000327805 */ /* 0x000fe4000001ff00 */
[----:B------:R-:W-:Y:S02]  /*7ff0*/  R2UR UR6, R68 ;  /* 0x00000000440672ca */ /* 0x000fe400000e0000 */
[----:B------:R-:W-:Y:S02]  /*8000*/  CS2R R48, SRZ ;  /* 0x0000000000307805 */ /* 0x000fe4000001ff00 */
[----:B------:R-:W-:Y:S02]  /*8010*/  R2UR UR9, R69 ;  /* 0x00000000450972ca */ /* 0x000fe400000e0000 */
[----:B------:R-:W-:Y:S01]  /*8020*/  @P5 SHF.L.U32 R7, R32, 0x1f, RZ ;  /* 0x0000001f20075819 */ /* 0x000fe200000006ff */
[----:B------:R-:W-:Y:S01]  /*8030*/  UIMAD.WIDE.U32 UR4, UR8, UR4, URZ ;  /* 0x00000004080472a5 */ /* 0x000fe2000f8e00ff */
[----:B------:R-:W-:Y:S02]  /*8040*/  R2UR UR11, R67 ;  /* 0x00000000430b72ca */ /* 0x000fe400000e0000 */
[----:B------:R-:W1:Y:S01]  /*8050*/  @P5 SYNCS.PHASECHK.TRANS64.TRYWAIT P1, [R0+URZ+0x60], R7 ;  /* 0x00006007000055a7 */ /* 0x000e6200080211ff */
[----:B------:R-:W-:Y:S02]  /*8060*/  SEL R4, RZ, 0xffffffff, P3 ;  /* 0xffffffffff047807 */ /* 0x000fe40001800000 */
[----:B------:R-:W-:Y:S01]  /*8070*/  LOP3.LUT P3, R80, R63, 0xff, RZ, 0xc0, !PT ;  /* 0x000000ff3f507812 */ /* 0x000fe2000786c0ff */
[----:B------:R-:W-:Y:S01]  /*8080*/  UMOV UR4, UR5 ;  /* 0x0000000500047c82 */ /* 0x000fe20008000000 */
[----:B------:R-:W-:Y:S01]  /*8090*/  UISETP.NE.AND UP0, UPT, UR10, 0x1, UPT ;  /* 0x000000010a00788c */ /* 0x000fe2000bf05270 */
[----:B------:R-:W-:Y:S01]  /*80a0*/  P2R R81, PR, RZ, 0x20 ;  /* 0x00000020ff517803 */ /* 0x000fe20000000000 */
[----:B------:R-:W-:Y:S01]  /*80b0*/  USHF.R.U32.HI UR4, URZ, UR7, UR4 ;  /* 0x00000007ff047299 */ /* 0x000fe20008011604 */
[----:B------:R-:W-:Y:S03]  /*80c0*/  @P4 SEL R4, R5, R4, !P3 ;  /* 0x0000000405044207 */ /* 0x000fe60005800000 */
[----:B------:R-:W-:Y:S01]  /*80d0*/  USEL UR4, UR8, UR4, !UP0 ;  /* 0x0000000408047287 */ /* 0x000fe2000c000000 */
[----:B------:R-:W-:Y:S01]  /*80e0*/  LOP3.LUT R4, R4, 0x1, RZ, 0xc0, !PT ;  /* 0x0000000104047812 */ /* 0x000fe200078ec0ff */
[----:B------:R-:W-:Y:S02]  /*80f0*/  UISETP.NE.AND UP0, UPT, UR9, 0x1, UPT ;  /* 0x000000010900788c */ /* 0x000fe4000bf05270 */
[----:B------:R-:W-:Y:S01]  /*8100*/  UIMAD.WIDE.U32 UR6, UR4, UR6, URZ ;  /* 0x00000006040672a5 */ /* 0x000fe2000f8e00ff */
[----:B------:R2:W4:Y:S01]  /*8110*/  SYNCS.PHASECHK.TRANS64.TRYWAIT P0, [R84+URZ+0xb0], R3 ;  /* 0x0000b003540075a7 */ /* 0x00052200080011ff */
[----:B------:R-:W-:Y:S02]  /*8120*/  IMAD.U32 R78, RZ, RZ, UR4 ;  /* 0x00000004ff4e7e24 */ /* 0x000fe4000f8e00ff */
[----:B------:R-:W-:Y:S01]  /*8130*/  PLOP3.LUT P2, PT, PT, PT, UP0, 0x80, 0x8 ;  /* 0x000000000008781c */ /* 0x000fe20003f4f008 */
[----:B------:R-:W-:Y:S02]  /*8140*/  IMAD R8, RZ, RZ, -UR4 ;  /* 0x80000004ff087e24 */ /* 0x000fe4000f8e02ff */
[----:B------:R-:W-:Y:S01]  /*8150*/  UMOV UR5, UR7 ;  /* 0x0000000700057c82 */ /* 0x000fe20008000000 */
[----:B------:R-:W-:Y:S01]  /*8160*/  IMAD.U32 R77, RZ, RZ, UR4 ;  /* 0x00000004ff4d7e24 */ /* 0x000fe2000f8e00ff */
[----:B------:R-:W-:Y:S01]  /*8170*/  USHF.R.U32.HI UR5, URZ, UR11, UR5 ;  /* 0x0000000bff057299 */ /* 0x000fe20008011605 */
[----:B------:R-:W-:Y:S05]  /*8180*/  IMAD R79, R8, UR10, R79 ;  /* 0x0000000a084f7c24 */ /* 0x000fea000f8e024f */
[----:B------:R-:W-:Y:S02]  /*8190*/  SEL R78, R78, UR5, !P2 ;  /* 0x000000054e4e7c07 */ /* 0x000fe4000d000000 */
[----:B------:R-:W-:Y:S03]  /*81a0*/  ISETP.NE.U32.AND P2, PT, R4, 0x1, PT ;  /* 0x000000010400780c */ /* 0x000fe60003f45070 */
[----:B------:R-:W-:Y:S01]  /*81b0*/  IMAD.MOV R6, RZ, RZ, -R78 ;  /* 0x000000ffff067224 */ /* 0x000fe200078e0a4e */
[----:B------:R-:W-:Y:S03]  /*81c0*/  P2R R85, PR, RZ, 0x4 ;  /* 0x00000004ff557803 */ /* 0x000fe60000000000 */
[----:B------:R-:W-:Y:S01]  /*81d0*/  IMAD R77, R6, UR9, R77 ;  /* 0x00000009064d7c24 */ /* 0x000fe2000f8e024d */
[----:B-1----:R-:W-:Y:S01]  /*81e0*/  @P5 SEL R35, RZ, 0x1, !P1 ;  /* 0x00000001ff235807 */ /* 0x002fe20004800000 */
[----:B--2---:R-:W-:Y:S06]  /*81f0*/  @!P5 BRA `(.L_x_81) ;  /* 0x000000000094d947 */ /* 0x004fec0003800000 */
[----:B------:R-:W-:Y:S01]  /*8200*/  HFMA2 R47, -RZ, RZ, 0, 0 ;  /* 0x00000000ff2f7431 */ /* 0x000fe200000001ff */
[----:B------:R-:W-:Y:S01]  /*8210*/  ISETP.NE.AND P1, PT, R35, RZ, PT ;  /* 0x000000ff2300720c */ /* 0x000fe20003f25270 */
[----:B------:R-:W-:Y:S01]  /*8220*/  IMAD.U32 R2, RZ, RZ, UR49 ;  /* 0x00000031ff027e24 */ /* 0x000fe2000f8e00ff */
[----:B------:R-:W-:Y:S11]  /*8230*/  BSSY B0, `(.L_x_82) ;  /* 0x0000005000007945 */ /* 0x000ff60003800000 */
[----:B------:R-:W-:Y:S05]  /*8240*/  @P1 BRA `(.L_x_83) ;  /* 0x00000000000c1947 */ /* 0x000fea0003800000 */
[----:B------:R-:W-:Y:S04]  /*8250*/  SHF.L.U32 R5, R32, 0x1f, RZ ;  /* 0x0000001f20057819 */ /* 0x000fe800000006ff */
[----:B------:R-:W1:Y:S02]  /*8260*/  SYNCS.PHASECHK.TRANS64.TRYWAIT P1, [R0+URZ+0x60], R5 ;  /* 0x00006005000075a7 */ /* 0x000e6400080211ff */
[----:B-1----:R-:W-:Y:S05]  /*8270*/  @!P1 BRA `(.L_x_84) ;  /* 0x0000002000449947 */ /* 0x002fea0003800000 */
.L_x_83:
[----:B------:R-:W-:Y:S05]  /*8280*/  BSYNC B0 ;  /* 0x0000000000007941 */ /* 0x000fea0003800000 */
.L_x_82:
[----:B------:R-:W-:Y:S01]  /*8290*/  ISETP.NE.AND P1, PT, R85, RZ, PT ;  /* 0x000000ff5500720c */ /* 0x000fe20003f25270 */
[----:B------:R-:W-:Y:S01]  /*82a0*/  IMAD.MOV.U32 R46, RZ, RZ, RZ ;  /* 0x000000ffff2e7224 */ /* 0x000fe200078e00ff */
[----:B------:R-:W-:Y:S02]  /*82b0*/  CS2R R44, SRZ ;  /* 0x00000000002c7805 */ /* 0x000fe4000001ff00 */
[----:B------:R-:W-:Y:S02]  /*82c0*/  CS2R R50, SRZ ;  /* 0x0000000000327805 */ /* 0x000fe4000001ff00 */
[----:B------:R-:W-:Y:S02]  /*82d0*/  CS2R R48, SRZ ;  /* 0x0000000000307805 */ /* 0x000fe4000001ff00 */
[----:B------:R-:W-:Y:S02]  /*82e0*/  CS2R R42, SRZ ;  /* 0x00000000002a7805 */ /* 0x000fe4000001ff00 */
[----:B------:R-:W-:Y:S02]  /*82f0*/  CS2R R40, SRZ ;  /* 0x0000000000287805 */ /* 0x000fe4000001ff00 */
[----:B------:R-:W-:Y:S02]  /*8300*/  CS2R R38, SRZ ;  /* 0x0000000000267805 */ /* 0x000fe4000001ff00 */
[----:B------:R-:W-:Y:S01]  /*8310*/  CS2R R36, SRZ ;  /* 0x0000000000247805 */ /* 0x000fe2000001ff00 */
[----:B-1----:R-:W-:Y:S01]  /*8320*/  @P1 IMAD R5, R2, 0x800, R61 ;  /* 0x0000080002051824 */ /* 0x002fe200078e023d */
[----:B------:R-:W-:Y:S05]  /*8330*/  @P1 WARPSYNC.ALL ;  /* 0x0000000000001948 */ /* 0x000fea0003800000 */
[----:B------:R-:W-:Y:S01]  /*8340*/  @P1 LEA R5, R5, UR48, 0x2 ;  /* 0x0000003005051c11 */ /* 0x000fe2000f8e10ff */
[----:B------:R-:W-:Y:S04]  /*8350*/  UIADD3 UR4, UPT, UPT, UR49, 0x1, URZ ;  /* 0x0000000131047890 */ /* 0x000fe8000fffe0ff */
[----:B------:R1:W2:Y:S01]  /*8360*/  @P1 LDSM.16.M88.4 R48, [R5+0x400] ;  /* 0x000400000530183b */ /* 0x0002a20000000200 */
[----:B------:R-:W-:Y:S01]  /*8370*/  @P1 VIADD R0, R5, 0x400 ;  /* 0x0000040005001836 */ /* 0x000fe20000000000 */
[----:B------:R-:W-:Y:S01]  /*8380*/  UISETP.NE.AND UP0, UPT, UR4, 0x3, UPT ;  /* 0x000000030400788c */ /* 0x000fe2000bf05270 */
[C-C-:B------:R-:W-:Y:S02]  /*8390*/  @P1 IMAD R2, R76.reuse, 0x4, R5.reuse ;  /* 0x000000044c021824 */ /* 0x140fe400078e0205 */
[C---:B------:R-:W-:Y:S01]  /*83a0*/  @P1 IMAD R7, R75.reuse, 0x4, R0 ;  /* 0x000000044b071824 */ /* 0x040fe200078e0200 */
[----:B------:R-:W-:Y:S01]  /*83b0*/  USEL UR4, UR4, URZ, UP0 ;  /* 0x000000ff04047287 */ /* 0x000fe20008000000 */
[----:B------:R-:W-:Y:S01]  /*83c0*/  @P1 IMAD R0, R75, 0x4, R5 ;  /* 0x000000044b001824 */ /* 0x000fe200078e0205 */
[----:B------:R1:W1:Y:S01]  /*83d0*/  @P1 LDSM.16.M88.4 R44, [R2+0x400] ;  /* 0x00040000022c183b */ /* 0x0002620000000200 */
[----:B------:R-:W-:Y:S03]  /*83e0*/  @P1 IMAD R4, R76, 0x4, R7 ;  /* 0x000000044c041824 */ /* 0x000fe600078e0207 */
[----:B------:R-:W-:Y:S01]  /*83f0*/  IMAD.U32 R34, RZ, RZ, UR4 ;  /* 0x00000004ff227e24 */ /* 0x000fe2000f8e00ff */
[----:B------:R1:W1:Y:S05]  /*8400*/  @P1 LDSM.16.M88.4 R40, [R0+0x400] ;  /* 0x000400000028183b */ /* 0x00026a0000000200 */
[----:B------:R1:W1:Y:S01]  /*8410*/  @P1 LDSM.16.M88.4 R36, [R4] ;  /* 0x000000000424183b */ /* 0x0002620000000200 */
[----:B------:R-:W-:Y:S04]  /*8420*/  PLOP3.LUT P1, PT, PT, PT, UP0, 0x80, 0x8 ;  /* 0x000000000008781c */ /* 0x000fe80003f2f008 */
[----:B------:R-:W-:Y:S04]  /*8430*/  SEL R7, RZ, 0x1, P1 ;  /* 0x00000001ff077807 */ /* 0x000fe80000800000 */
[----:B------:R-:W-:Y:S02]  /*8440*/  LOP3.LUT R32, R32, R7, RZ, 0x3c, !PT ;  /* 0x0000000720207212 */ /* 0x000fe400078e3cff */
.L_x_81:
[----:B------:R-:W-:Y:S05]  /*8450*/  BSYNC B1 ;  /* 0x0000000000017941 */ /* 0x000fea0003800000 */
.L_x_80:
[----:B-1----:R-:W-:Y:S04]  /*8460*/  SHF.R.U32.HI R5, RZ, 0x15, R25 ;  /* 0x00000015ff057819 */ /* 0x002fe80000011619 */
[----:B------:R-:W-:Y:S01]  /*8470*/  LOP3.LUT P1, RZ, R5, 0x3, R64, 0x48, !PT ;  /* 0x0000000305ff7812 */ /* 0x000fe20007824840 */
[----:B------:R-:W-:Y:S01]  /*8480*/  @!UPT UIADD3 URZ, UPT, UPT, URZ, URZ, URZ ;  /* 0x000000fffffff290 */ /* 0x000fe2000fffe0ff */
[----:B----4-:R-:W-:Y:S11]  /*8490*/  @P0 BRA `(.L_x_85) ;  /* 0x0000000000080947 */ /* 0x010ff60003800000 */
[----:B------:R-:W1:Y:S02]  /*84a0*/  SYNCS.PHASECHK.TRANS64.TRYWAIT P0, [R84+URZ+0xb0], R3 ;  /* 0x0000b003540075a7 */ /* 0x000e6400080011ff */
[----:B-1----:R-:W-:Y:S05]  /*84b0*/  @!P0 BRA `(.L_x_86) ;  /* 0x0000001c00c88947 */ /* 0x002fea0003800000 */
.L_x_85:
[----:B------:R-:W-:Y:S05]  /*84c0*/  @!P1 BRA `(.L_x_87) ;  /* 0x0000000000409947 */ /* 0x000fea0003800000 */
[----:B------:R-:W4:Y:S01]  /*84d0*/  LDCU.64 UR8, c[0x4][0x70] ;  /* 0x01000e00ff0877ac */ /* 0x000f220008000a00 */
[----:B-1----:R-:W-:Y:S01]  /*84e0*/  MOV R3, 0x0 ;  /* 0x0000000000037802 */ /* 0x002fe20000000f00 */
[----:B------:R-:W-:Y:S02]  /*84f0*/  HFMA2 R12, -RZ, RZ, 0, 5.9604644775390625e-08 ;  /* 0x00000001ff0c7431 */ /* 0x000fe400000001ff */
[----:B------:R-:W-:Y:S02]  /*8500*/  IMAD.MOV.U32 R8, RZ, RZ, 0x192 ;  /* 0x00000192ff087424 */ /* 0x000fe400078e00ff */
[----:B------:R-:W-:Y:S01]  /*8510*/  IMAD.MOV.U32 R13, RZ, RZ, RZ ;  /* 0x000000ffff0d7224 */ /* 0x000fe200078e00ff */
[----:B------:R-:W1:Y:S01]  /*8520*/  LDCU.64 UR6, c[0x4][0x78] ;  /* 0x01000f00ff0677ac */ /* 0x000e620008000a00 */
[----:B------:R-:W2:Y:S01]  /*8530*/  LDC.64 R2, c[0x4][R3] ;  /* 0x0100000003027b82 */ /* 0x000ea20000000a00 */
[----:B------:R-:W5:Y:S01]  /*8540*/  LDCU.64 UR4, c[0x4][0x10] ;  /* 0x01000200ff0477ac */ /* 0x000f620008000a00 */
[----:B----4-:R-:W-:Y:S01]  /*8550*/  MOV R5, UR9 ;  /* 0x0000000900057c02 */ /* 0x010fe20008000f00 */
[----:B------:R-:W-:Y:S01]  /*8560*/  IMAD.U32 R4, RZ, RZ, UR8 ;  /* 0x00000008ff047e24 */ /* 0x000fe2000f8e00ff */
[----:B-1----:R-:W-:Y:S01]  /*8570*/  MOV R7, UR7 ;  /* 0x0000000700077c02 */ /* 0x002fe20008000f00 */
[----:B------:R-:W-:Y:S01]  /*8580*/  IMAD.U32 R6, RZ, RZ, UR6 ;  /* 0x00000006ff067e24 */ /* 0x000fe2000f8e00ff */
[----:B-----5:R-:W-:Y:S01]  /*8590*/  MOV R11, UR5 ;  /* 0x00000005000b7c02 */ /* 0x020fe20008000f00 */
[----:B------:R-:W-:Y:S02]  /*85a0*/  IMAD.U32 R10, RZ, RZ, UR4 ;  /* 0x00000004ff0a7e24 */ /* 0x000fe4000f8e00ff */
[----:B------:R-:W-:Y:S07]  /*85b0*/  LEPC R20, `(.L_x_87) ;  /* 0x000000001014794e */ /* 0x000fee0000000000 */
[----:B--23--:R-:W-:Y:S05]  /*85c0*/  CALL.ABS.NOINC R2 ;  /* 0x0000000002007343 */ /* 0x00cfea0003c00000 */
.L_x_87:
[----:B--2---:R-:W-:Y:S01]  /*85d0*/  LOP3.LUT R20, R48, 0xffffe000, RZ, 0xc0, !PT ;  /* 0xffffe00030147812 */ /* 0x004fe200078ec0ff */
[----:B------:R-:W-:Y:S05]  /*85e0*/  WARPSYNC.ALL ;  /* 0x0000000000007948 */ /* 0x000fea0003800000 */
[----:B------:R-:W-:Y:S01]  /*85f0*/  R2UR UR4, R25 ;  /* 0x00000000190472ca */ /* 0x000fe200000e0000 */
[----:B------:R-:W-:Y:S01]  /*8600*/  IMAD.SHL.U32 R83, R76, 0x4, RZ ;  /* 0x000000044c537824 */ /* 0x000fe200078e00ff */
[----:B------:R-:W-:Y:S01]  /*8610*/  LOP3.LUT R21, R49, 0xffffe000, RZ, 0xc0, !PT ;  /* 0xffffe00031157812 */ /* 0x000fe200078ec0ff */
[----:B------:R-:W-:Y:S01]  /*8620*/  IMAD.U32 R82, RZ, RZ, UR49 ;  /* 0x00000031ff527e24 */ /* 0x000fe2000f8e00ff */
[----:B------:R-:W-:Y:S01]  /*8630*/  LOP3.LUT R26, R50, 0xffffe000, RZ, 0xc0, !PT ;  /* 0xffffe000321a7812 */ /* 0x000fe200078ec0ff */
[----:B------:R-:W-:Y:S01]  /*8640*/  BSSY.RECONVERGENT B0, `(.L_x_88) ;  /* 0x000005c000007945 */ /* 0x000fe20003800200 */
[----:B------:R-:W-:Y:S01]  /*8650*/  LOP3.LUT R33, R46, 0xffffe000, RZ, 0xc0, !PT ;  /* 0xffffe0002e217812 */ /* 0x000fe200078ec0ff */
[----:B------:R-:W-:Y:S01]  /*8660*/  IMAD R86, R82, 0x800, R61 ;  /* 0x0000080052567824 */ /* 0x000fe200078e023d */
[----:B------:R-:W-:Y:S01]  /*8670*/  ISETP.NE.AND P0, PT, R62, RZ, PT ;  /* 0x000000ff3e00720c */ /* 0x000fe20003f05270 */
[----:B------:R-:W-:Y:S03]  /*8680*/  IMAD.SHL.U32 R82, R75, 0x4, RZ ;  /* 0x000000044b527824 */ /* 0x000fe600078e00ff */
[----:B------:R-:W-:Y:S01]  /*8690*/  LEA R86, R86, UR48, 0x2 ;  /* 0x0000003056567c11 */ /* 0x000fe2000f8e10ff */
[----:B------:R-:W3:Y:S03]  /*86a0*/  LDTM.16dp128bit.x8 R4, tmem[UR4] ;  /* 0x00000004000479ee */ /* 0x000ee60008180000 */
[C-C-:B------:R-:W-:Y:S02]  /*86b0*/  IADD3 R89, PT, PT, R83.reuse, 0x400, R86.reuse ;  /* 0x0000040053597810 */ /* 0x140fe40007ffe056 */
[----:B------:R-:W-:Y:S05]  /*86c0*/  IADD3 R88, PT, PT, R82, 0x400, R86 ;  /* 0x0000040052587810 */ /* 0x000fea0007ffe056 */
[----:B------:R-:W-:Y:S02]  /*86d0*/  IMAD.IADD R87, R83, 0x1, R88 ;  /* 0x0000000153577824 */ /* 0x000fe400078e0258 */
[C---:B---3--:R-:W-:Y:S01]  /*86e0*/  FMUL R0, R24.reuse, R4 ;  /* 0x0000000418007220 */ /* 0x048fe20000400000 */
[C---:B------:R-:W-:Y:S01]  /*86f0*/  FMUL R2, R24.reuse, R5 ;  /* 0x0000000518027220 */ /* 0x040fe20000400000 */
[C---:B-1----:R-:W-:Y:S01]  /*8700*/  FMUL R3, R24.reuse, R6 ;  /* 0x0000000618037220 */ /* 0x042fe20000400000 */
[----:B------:R-:W-:Y:S01]  /*8710*/  FMUL R7, R24, R7 ;  /* 0x0000000718077220 */ /* 0x000fe20000400000 */
[----:B------:R-:W-:Y:S01]  /*8720*/  FFMA R28, R27, R20, R0 ;  /* 0x000000141b1c7223 */ /* 0x000fe20000000000 */
[----:B------:R-:W-:Y:S01]  /*8730*/  LOP3.LUT R20, R51, 0xffffe000, RZ, 0xc0, !PT ;  /* 0xffffe00033147812 */ /* 0x000fe200078ec0ff */
[C---:B------:R-:W-:Y:S01]  /*8740*/  FFMA R29, R27.reuse, R21, R2 ;  /* 0x000000151b1d7223 */ /* 0x040fe20000000002 */
[----:B------:R-:W-:Y:S01]  /*8750*/  LOP3.LUT R21, R44, 0xffffe000, RZ, 0xc0, !PT ;  /* 0xffffe0002c157812 */ /* 0x000fe200078ec0ff */
[----:B------:R-:W-:Y:S01]  /*8760*/  FFMA R30, R27, R26, R3 ;  /* 0x0000001a1b1e7223 */ /* 0x000fe20000000003 */
[----:B------:R-:W-:Y:S01]  /*8770*/  LOP3.LUT R26, R45, 0xffffe000, RZ, 0xc0, !PT ;  /* 0xffffe0002d1a7812 */ /* 0x000fe200078ec0ff */
[C---:B------:R-:W-:Y:S01]  /*8780*/  FMUL R4, R24.reuse, R8 ;  /* 0x0000000818047220 */ /* 0x040fe20000400000 */
[----:B------:R-:W-:Y:S01]  /*8790*/  F2FP.TF32.F32.PACK_B R28, R28 ;  /* 0x0000001cff1c723e */ /* 0x000fe200024050ff */
[----:B------:R-:W-:Y:S01]  /*87a0*/  FFMA R31, R27, R20, R7 ;  /* 0x000000141b1f7223 */ /* 0x000fe20000000007 */
[----:B------:R-:W-:Y:S01]  /*87b0*/  LOP3.LUT R20, R47, 0xffffe000, RZ, 0xc0, !PT ;  /* 0xffffe0002f147812 */ /* 0x000fe200078ec0ff */
[C---:B------:R-:W-:Y:S01]  /*87c0*/  FMUL R5, R24.reuse, R9 ;  /* 0x0000000918057220 */ /* 0x040fe20000400000 */
[----:B------:R-:W-:Y:S01]  /*87d0*/  F2FP.TF32.F32.PACK_B R29, R29 ;  /* 0x0000001dff1d723e */ /* 0x000fe200024050ff */
[C---:B------:R-:W-:Y:S01]  /*87e0*/  FMUL R6, R24.reuse, R10 ;  /* 0x0000000a18067220 */ /* 0x040fe20000400000 */
[----:B------:R-:W-:Y:S01]  /*87f0*/  F2FP.TF32.F32.PACK_B R30, R30 ;  /* 0x0000001eff1e723e */ /* 0x000fe200024050ff */
[----:B------:R-:W-:Y:S01]  /*8800*/  FMUL R11, R24, R11 ;  /* 0x0000000b180b7220 */ /* 0x000fe20000400000 */
[----:B------:R-:W-:Y:S01]  /*8810*/  F2FP.TF32.F32.PACK_B R31, R31 ;  /* 0x0000001fff1f723e */ /* 0x000fe200024050ff */
[C---:B------:R-:W-:Y:S01]  /*8820*/  FFMA R4, R27.reuse, R21, R4 ;  /* 0x000000151b047223 */ /* 0x040fe20000000004 */
[----:B------:R-:W-:Y:S01]  /*8830*/  LOP3.LUT R21, R40, 0xffffe000, RZ, 0xc0, !PT ;  /* 0xffffe00028157812 */ /* 0x000fe200078ec0ff */
[----:B------:R-:W-:Y:S01]  /*8840*/  FFMA R5, R27, R26, R5 ;  /* 0x0000001a1b057223 */ /* 0x000fe20000000005 */
[----:B------:R-:W-:Y:S01]  /*8850*/  LOP3.LUT R26, R43, 0xffffe000, RZ, 0xc0, !PT ;  /* 0xffffe0002b1a7812 */ /* 0x000fe200078ec0ff */
[C---:B------:R-:W-:Y:S01]  /*8860*/  FFMA R6, R27.reuse, R33, R6 ;  /* 0x000000211b067223 */ /* 0x040fe20000000006 */
[----:B------:R-:W-:Y:S01]  /*8870*/  LOP3.LUT R33, R42, 0xffffe000, RZ, 0xc0, !PT ;  /* 0xffffe0002a217812 */ /* 0x000fe200078ec0ff */
[C---:B------:R-:W-:Y:S01]  /*8880*/  FMUL R8, R24.reuse, R12 ;  /* 0x0000000c18087220 */ /* 0x040fe20000400000 */
[----:B------:R-:W-:Y:S01]  /*8890*/  F2FP.TF32.F32.PACK_B R4, R4 ;  /* 0x00000004ff04723e */ /* 0x000fe200024050ff */
[----:B------:R-:W-:Y:S01]  /*88a0*/  FFMA R7, R27, R20, R11 ;  /* 0x000000141b077223 */ /* 0x000fe2000000000b */
[----:B------:R-:W-:Y:S01]  /*88b0*/  LOP3.LUT R20, R41, 0xffffe000, RZ, 0xc0, !PT ;  /* 0xffffe00029147812 */ /* 0x000fe200078ec0ff */
[----:B------:R-:W-:Y:S01]  /*88c0*/  FMUL R9, R24, R13 ;  /* 0x0000000d18097220 */ /* 0x000fe20000400000 */
[----:B------:R-:W-:Y:S01]  /*88d0*/  F2FP.TF32.F32.PACK_B R5, R5 ;  /* 0x00000005ff05723e */ /* 0x000fe200024050ff */
[----:B------:R1:W-:Y:S01]  /*88e0*/  STSM.16.M88.4 [R86+0x400], R28 ;  /* 0x0004001c56007844 */ /* 0x0003e20000000200 */
[----:B------:R-:W-:Y:S01]  /*88f0*/  F2FP.TF32.F32.PACK_B R6, R6 ;  /* 0x00000006ff06723e */ /* 0x000fe200024050ff */
[C---:B------:R-:W-:Y:S01]  /*8900*/  FFMA R8, R27.reuse, R21, R8 ;  /* 0x000000151b087223 */ /* 0x040fe20000000008 */
[----:B------:R-:W-:Y:S01]  /*8910*/  LOP3.LUT R21, R36, 0xffffe000, RZ, 0xc0, !PT ;  /* 0xffffe00024157812 */ /* 0x000fe200078ec0ff */
[C---:B------:R-:W-:Y:S01]  /*8920*/  FMUL R10, R24.reuse, R14 ;  /* 0x0000000e180a7220 */ /* 0x040fe20000400000 */
[C---:B------:R-:W-:Y:S01]  /*8930*/  FMUL R15, R24.reuse, R15 ;  /* 0x0000000f180f7220 */ /* 0x040fe20000400000 */
[C---:B------:R-:W-:Y:S01]  /*8940*/  FMUL R12, R24.reuse, R16 ;  /* 0x00000010180c7220 */ /* 0x040fe20000400000 */
[C---:B------:R-:W-:Y:S01]  /*8950*/  FFMA R9, R27.reuse, R20, R9 ;  /* 0x000000141b097223 */ /* 0x040fe20000000009 */
[C---:B------:R-:W-:Y:S01]  /*8960*/  FFMA R10, R27.reuse, R33, R10 ;  /* 0x000000211b0a7223 */ /* 0x040fe2000000000a */
[C---:B------:R-:W-:Y:S01]  /*8970*/  FFMA R11, R27.reuse, R26, R15 ;  /* 0x0000001a1b0b7223 */ /* 0x040fe2000000000f */
[----:B------:R-:W-:Y:S01]  /*8980*/  FFMA R12, R27, R21, R12 ;  /* 0x000000151b0c7223 */ /* 0x000fe2000000000c */
[----:B------:R-:W-:Y:S01]  /*8990*/  LOP3.LUT R20, R37, 0xffffe000, RZ, 0xc0, !PT ;  /* 0xffffe00025147812 */ /* 0x000fe200078ec0ff */
[----:B------:R-:W-:Y:S01]  /*89a0*/  FMUL R13, R24, R17 ;  /* 0x00000011180d7220 */ /* 0x000fe20000400000 */
[----:B------:R-:W-:Y:S01]  /*89b0*/  LOP3.LUT R21, R38, 0xffffe000, RZ, 0xc0, !PT ;  /* 0xffffe00026157812 */ /* 0x000fe200078ec0ff */
[C---:B------:R-:W-:Y:S01]  /*89c0*/  FMUL R14, R24.reuse, R18 ;  /* 0x00000012180e7220 */ /* 0x040fe20000400000 */
[----:B------:R-:W-:Y:S01]  /*89d0*/  LOP3.LUT R26, R39, 0xffffe000, RZ, 0xc0, !PT ;  /* 0xffffe000271a7812 */ /* 0x000fe200078ec0ff */
[----:B------:R-:W-:Y:S01]  /*89e0*/  FMUL R19, R24, R19 ;  /* 0x0000001318137220 */ /* 0x000fe20000400000 */
[----:B------:R-:W-:Y:S01]  /*89f0*/  F2FP.TF32.F32.PACK_B R7, R7 ;  /* 0x00000007ff07723e */ /* 0x000fe200024050ff */
[C---:B------:R-:W-:Y:S01]  /*8a00*/  FFMA R13, R27.reuse, R20, R13 ;  /* 0x000000141b0d7223 */ /* 0x040fe2000000000d */
[C---:B------:R-:W-:Y:S01]  /*8a10*/  FFMA R14, R27.reuse, R21, R14 ;  /* 0x000000151b0e7223 */ /* 0x040fe2000000000e */
[----:B------:R-:W-:Y:S01]  /*8a20*/  FFMA R15, R27, R26, R19 ;  /* 0x0000001a1b0f7223 */ /* 0x000fe20000000013 */
[----:B------:R-:W-:Y:S01]  /*8a30*/  F2FP.TF32.F32.PACK_B R8, R8 ;  /* 0x00000008ff08723e */ /* 0x000fe200024050ff */
[----:B------:R1:W-:Y:S01]  /*8a40*/  STSM.16.M88.4 [R89], R4 ;  /* 0x0000000459007844 */ /* 0x0003e20000000200 */
[----:B------:R-:W-:Y:S02]  /*8a50*/  F2FP.TF32.F32.PACK_B R9, R9 ;  /* 0x00000009ff09723e */ /* 0x000fe400024050ff */
[----:B------:R-:W-:Y:S02]  /*8a60*/  F2FP.TF32.F32.PACK_B R10, R10 ;  /* 0x0000000aff0a723e */ /* 0x000fe400024050ff */
[----:B------:R-:W-:Y:S02]  /*8a70*/  F2FP.TF32.F32.PACK_B R11, R11 ;  /* 0x0000000bff0b723e */ /* 0x000fe400024050ff */
[----:B------:R-:W-:Y:S02]  /*8a80*/  F2FP.TF32.F32.PACK_B R12, R12 ;  /* 0x0000000cff0c723e */ /* 0x000fe400024050ff */
[----:B------:R-:W-:Y:S01]  /*8a90*/  F2FP.TF32.F32.PACK_B R13, R13 ;  /* 0x0000000dff0d723e */ /* 0x000fe200024050ff */
[----:B------:R1:W-:Y:S01]  /*8aa0*/  STSM.16.M88.4 [R88], R8 ;  /* 0x0000000858007844 */ /* 0x0003e20000000200 */
[----:B------:R-:W-:Y:S02]  /*8ab0*/  F2FP.TF32.F32.PACK_B R14, R14 ;  /* 0x0000000eff0e723e */ /* 0x000fe400024050ff */
[----:B------:R-:W-:Y:S05]  /*8ac0*/  F2FP.TF32.F32.PACK_B R15, R15 ;  /* 0x0000000fff0f723e */ /* 0x000fea00024050ff */
[----:B------:R1:W-:Y:S01]  /*8ad0*/  STSM.16.M88.4 [R87], R12 ;  /* 0x0000000c57007844 */ /* 0x0003e20000000200 */
[----:B------:R-:W-:Y:S01]  /*8ae0*/  @!PT LDS RZ, [RZ] ;  /* 0x00000000fffff984 */ /* 0x000fe20000000800 */
[----:B------:R-:W-:Y:S01]  /*8af0*/  @!PT LDS RZ, [RZ] ;  /* 0x00000000fffff984 */ /* 0x000fe20000000800 */
[----:B------:R-:W-:Y:S01]  /*8b00*/  @!PT LDS RZ, [RZ] ;  /* 0x00000000fffff984 */ /* 0x000fe20000000800 */
[----:B------:R-:W-:Y:S01]  /*8b10*/  @!PT LDS RZ, [RZ] ;  /* 0x00000000fffff984 */ /* 0x000fe20000000800 */
[----:B------:R2:W-:Y:S07]  /*8b20*/  MEMBAR.ALL.CTA ;  /* 0x0000000000007992 */ /* 0x0005ee0000008000 */
[----:B--2---:R-:W2:Y:S02]  /*8b30*/  FENCE.VIEW.ASYNC.S ;  /* 0x00000000000073c6 */ /* 0x004ea40000000000 */
[----:B--2---:R-:W-:Y:S06]  /*8b40*/  BAR.SYNC.DEFER_BLOCKING 0x1, 0x80 ;  /* 0x0042000000007b1d */ /* 0x004fec0000010000 */
[----:B------:R-:W-:Y:S05]  /*8b50*/  @P0 BRA `(.L_x_89) ;  /* 0x0000000000280947 */ /* 0x000fea0003800000 */
[----:B------:R-:W2:Y:S01]  /*8b60*/  LDCU.64 UR6, c[0x0][0x348] ;  /* 0x00006900ff0677ac */ /* 0x000ea20008000a00 */
[----:B------:R-:W-:Y:S02]  /*8b70*/  R2UR UR42, R79 ;  /* 0x000000004f2a72ca */ /* 0x000fe400000e0000 */
[----:B------:R-:W-:Y:S01]  /*8b80*/  R2UR UR43, R77 ;  /* 0x000000004d2b72ca */ /* 0x000fe200000e0000 */
[----:B------:R-:W-:Y:S01]  /*8b90*/  ULEA UR5, UR49, UR48, 0xd ;  /* 0x0000003031057291 */ /* 0x000fe2000f8e68ff */
[----:B------:R-:W-:Y:S03]  /*8ba0*/  R2UR UR44, R78 ;  /* 0x000000004e2c72ca */ /* 0x000fe600000e0000 */
[----:B------:R-:W-:Y:S02]  /*8bb0*/  UIADD3 UR40, UPT, UPT, UR5, 0x400, URZ ;  /* 0x0000040005287890 */ /* 0x000fe4000fffe0ff */
[----:B--2---:R-:W-:Y:S04]  /*8bc0*/  UIADD3 UR4, UP0, UPT, UR6, 0x680, URZ ;  /* 0x0000068006047890 */ /* 0x004fe8000ff1e0ff */
[----:B------:R-:W-:Y:S09]  /*8bd0*/  UIADD3.X UR5, UPT, UPT, URZ, UR7, URZ, UP0, !UPT ;  /* 0x00000007ff057290 */ /* 0x000ff200087fe4ff */
[----:B------:R2:W-:Y:S02]  /*8be0*/  UTMASTG.4D.IM2COL [UR40], [UR4] ;  /* 0x00000028040073b5 */ /* 0x0005e40008058000 */
[----:B--2---:R0:W-:Y:S02]  /*8bf0*/  UTMACMDFLUSH ;  /* 0x00000000000079b7 */ /* 0x0041e40000000000 */
.L_x_89:
[----:B------:R-:W-:Y:S05]  /*8c00*/  BSYNC.RECONVERGENT B0 ;  /* 0x0000000000007941 */ /* 0x000fea0003800200 */
.L_x_88:
[----:B------:R-:W-:Y:S01]  /*8c10*/  UIADD3 UR42, UPT, UPT, UR49, 0x1, URZ ;  /* 0x00000001312a7890 */ /* 0x000fe2000fffe0ff */
[----:B------:R-:W-:Y:S03]  /*8c20*/  BSSY.RECONVERGENT B0, `(.L_x_90) ;  /* 0x0000005000007945 */ /* 0x000fe60003800200 */
[----:B------:R-:W-:Y:S04]  /*8c30*/  UISETP.NE.AND UP0, UPT, UR42, 0x3, UPT ;  /* 0x000000032a00788c */ /* 0x000fe8000bf05270 */
[----:B------:R-:W-:Y:S01]  /*8c40*/  USEL UR40, UR42, URZ, UP0 ;  /* 0x000000ff2a287287 */ /* 0x000fe20008000000 */
[----:B------:R-:W-:Y:S11]  /*8c50*/  @P0 BRA `(.L_x_91) ;  /* 0x0000000000040947 */ /* 0x000ff60003800000 */
[----:B------:R-:W-:Y:S04]  /*8c60*/  DEPBAR.LE SB0, 0x1 ;  /* 0x000080400000791a */ /* 0x000fe80000000000 */
.L_x_91:
[----:B------:R-:W-:Y:S05]  /*8c70*/  BSYNC.RECONVERGENT B0 ;  /* 0x0000000000007941 */ /* 0x000fea0003800200 */
.L_x_90:
[----:B------:R-:W-:Y:S01]  /*8c80*/  BAR.SYNC.DEFER_BLOCKING 0x1, 0x80 ;  /* 0x0042000000007b1d */ /* 0x000fe20000010000 */
[----:B------:R-:W-:Y:S01]  /*8c90*/  ISETP.NE.AND P1, PT, R81, RZ, PT ;  /* 0x000000ff5100720c */ /* 0x000fe20003f25270 */
[----:B------:R-:W-:Y:S01]  /*8ca0*/  UISETP.NE.AND UP0, UPT, UR51, URZ, UPT ;  /* 0x000000ff3300728c */ /* 0x000fe2000bf05270 */
[----:B------:R-:W-:Y:S11]  /*8cb0*/  LEA R3, R34, UR48, 0x3 ;  /* 0x0000003022037c11 */ /* 0x000ff6000f8e18ff */
[----:B-1----:R-:W-:Y:S01]  /*8cc0*/  @P1 SHF.L.U32 R4, R32, 0x1f, RZ ;  /* 0x0000001f20041819 */ /* 0x002fe200000006ff */
[----:B------:R-:W-:Y:S06]  /*8cd0*/  BRA.U !UP0, `(.L_x_92) ;  /* 0x0000000108287547 */ /* 0x000fec000b800000 */
[----:B------:R-:W1:Y:S01]  /*8ce0*/  S2R R0, SR_CgaCtaId ;  /* 0x0000000000007919 */ /* 0x000e620000008800 */
[----:B------:R-:W-:Y:S05]  /*8cf0*/  IMAD.U32 R2, RZ, RZ, UR52 ;  /* 0x00000034ff027e24 */ /* 0x000fea000f8e00ff */
[C---:B------:R-:W-:Y:S01]  /*8d00*/  @P1 LEA R5, R2.reuse, UR48, 0x3 ;  /* 0x0000003002051c11 */ /* 0x040fe2000f8e18ff */
[----:B------:R-:W-:Y:S04]  /*8d10*/  VIADD R2, R2, 0x1 ;  /* 0x0000000102027836 */ /* 0x000fe80000000000 */
[----:B------:R-:W-:Y:S01]  /*8d20*/  @P1 VIADD R5, R5, 0x78 ;  /* 0x0000007805051836 */ /* 0x000fe20000000000 */
[C---:B------:R-:W-:Y:S04]  /*8d30*/  ISETP.NE.AND P0, PT, R2.reuse, 0x3, PT ;  /* 0x000000030200780c */ /* 0x040fe80003f05270 */
[----:B------:R-:W-:Y:S04]  /*8d40*/  SEL R2, R2, RZ, P0 ;  /* 0x000000ff02027207 */ /* 0x000fe80000000000 */
[----:B------:R-:W-:Y:S02]  /*8d50*/  R2UR UR52, R2 ;  /* 0x00000000023472ca */ /* 0x000fe400000e0000 */
[----:B-1----:R-:W-:Y:S04]  /*8d60*/  @P1 PRMT R0, R0, 0x654, R5 ;  /* 0x0000065400001816 */ /* 0x002fe80000000005 */
[----:B------:R1:W-:Y:S09]  /*8d70*/  @P1 SYNCS.ARRIVE.TRANS64.RED.A1T0 RZ, [R0+URZ], RZ ;  /* 0x000000ff00ff19a7 */ /* 0x0003f200081004ff */
.L_x_92:
[----:B------:R-:W2:Y:S01]  /*8d80*/  @P1 SYNCS.PHASECHK.TRANS64.TRYWAIT P0, [R3+URZ+0x60], R4 ;  /* 0x00006004030015a7 */ /* 0x000ea200080011ff */
[----:B------:R-:W-:Y:S01]  /*8d90*/  BSSY B1, `(.L_x_93) ;  /* 0x0000017000017945 */ /* 0x000fe20003800000 */
[----:B--2---:R-:W-:Y:S03]  /*8da0*/  @P1 SEL R35, RZ, 0x1, !P0 ;  /* 0x00000001ff231807 */ /* 0x004fe60004000000 */
[----:B------:R-:W-:Y:S05]  /*8db0*/  @!P1 BRA `(.L_x_94) ;  /* 0x0000000000509947 */ /* 0x000fea0003800000 */
[----:B------:R-:W-:Y:S01]  /*8dc0*/  ISETP.NE.AND P1, PT, R85, RZ, PT ;  /* 0x000000ff5500720c */ /* 0x000fe20003f25270 */
[----:B------:R-:W-:Y:S01]  /*8dd0*/  BSSY B0, `(.L_x_95) ;  /* 0x000000a000007945 */ /* 0x000fe20003800000 */
[----:B------:R-:W-:Y:S11]  /*8de0*/  ISETP.NE.AND P0, PT, R35, RZ, PT ;  /* 0x000000ff2300720c */ /* 0x000ff60003f05270 */
[----:B------:R-:W-:Y:S05]  /*8df0*/  @P1 IMAD R4, R34, 0x800, R61 ;  /* 0x0000080022041824 */ /* 0x000fea00078e023d */
[----:B------:R-:W-:Y:S05]  /*8e00*/  @P1 LEA R4, R4, UR48, 0x2 ;  /* 0x0000003004041c11 */ /* 0x000fea000f8e10ff */
[--C-:B-1----:R-:W-:Y:S02]  /*8e10*/  @P1 IMAD.IADD R0, R82, 0x1, R4.reuse ;  /* 0x0000000152001824 */ /* 0x102fe400078e0204 */
[----:B------:R-:W-:Y:S01]  /*8e20*/  @P1 IMAD.IADD R2, R83, 0x1, R4 ;  /* 0x0000000153021824 */ /* 0x000fe200078e0204 */
[----:B------:R-:W-:Y:S06]  /*8e30*/  @P0 BRA `(.L_x_96) ;  /* 0x00000000000c0947 */ /* 0x000fec0003800000 */
[----:B------:R-:W-:Y:S04]  /*8e40*/  SHF.L.U32 R32, R32, 0x1f, RZ ;  /* 0x0000001f20207819 */ /* 0x000fe800000006ff */
[----:B------:R-:W1:Y:S02]  /*8e50*/  SYNCS.PHASECHK.TRANS64.TRYWAIT P0, [R3+URZ+0x60], R32 ;  /* 0x00006020030075a7 */ /* 0x000e6400080011ff */
[----:B-1----:R-:W-:Y:S05]  /*8e60*/  @!P0 BRA `(.L_x_97) ;  /* 0x0000001400708947 */ /* 0x002fea0003800000 */
.L_x_96:
[----:B------:R-:W-:Y:S05]  /*8e70*/  BSYNC B0 ;  /* 0x0000000000007941 */ /* 0x000fea0003800000 */
.L_x_95:
[----:B------:R-:W-:Y:S11]  /*8e80*/  ISETP.NE.AND P0, PT, R85, RZ, PT ;  /* 0x000000ff5500720c */ /* 0x000ff60003f05270 */
[----:B------:R-:W-:Y:S02]  /*8e90*/  @!UPT UIADD3 URZ, UPT, UPT, URZ, URZ, URZ ;  /* 0x000000fffffff290 */ /* 0x000fe4000fffe0ff */
[----:B-1----:R-:W-:Y:S01]  /*8ea0*/  @P0 IADD3 R3, PT, PT, R83, R0, RZ ;  /* 0x0000000053030210 */ /* 0x002fe20007ffe0ff */
[----:B------:R-:W-:Y:S05]  /*8eb0*/  @P0 WARPSYNC.ALL ;  /* 0x0000000000000948 */ /* 0x000fea0003800000 */
[----:B------:R2:W3:Y:S04]  /*8ec0*/  @P0 LDSM.16.M88.4 R48, [R4+0x400] ;  /* 0x000400000430083b */ /* 0x0004e80000000200 */
[----:B------:R2:W4:Y:S04]  /*8ed0*/  @P0 LDSM.16.M88.4 R44, [R2+0x400] ;  /* 0x00040000022c083b */ /* 0x0005280000000200 */
[----:B------:R2:W1:Y:S04]  /*8ee0*/  @P0 LDSM.16.M88.4 R40, [R0+0x400] ;  /* 0x000400000028083b */ /* 0x0004680000000200 */
[----:B------:R2:W1:Y:S02]  /*8ef0*/  @P0 LDSM.16.M88.4 R36, [R3+0x400] ;  /* 0x000400000324083b */ /* 0x0004640000000200 */
.L_x_94:
[----:B------:R-:W-:Y:S05]  /*8f00*/  BSYNC B1 ;  /* 0x0000000000017941 */ /* 0x000fea0003800000 */
.L_x_93:
[----:B--2---:R-:W-:Y:S05]  /*8f10*/  VIADD R3, R25, 0x20 ;  /* 0x0000002019037836 */ /* 0x004fea0000000000 */
[----:B------:R-:W-:Y:S04]  /*8f20*/  SHF.R.U32.HI R3, RZ, 0x15, R3 ;  /* 0x00000015ff037819 */ /* 0x000fe80000011603 */
[----:B------:R-:W-:Y:S11]  /*8f30*/  LOP3.LUT P0, RZ, R3, 0x3, R64, 0x48, !PT ;  /* 0x0000000303ff7812 */ /* 0x000ff60007804840 */
[----:B------:R-:W-:Y:S02]  /*8f40*/  @!UPT UIADD3 URZ, UPT, UPT, URZ, URZ, URZ ;  /* 0x000000fffffff290 */ /* 0x000fe4000fffe0ff */
[----:B------:R-:W-:Y:S05]  /*8f50*/  @!P0 BRA `(.L_x_98) ;  /* 0x0000000000408947 */ /* 0x000fea0003800000 */
[----:B------:R-:W2:Y:S01]  /*8f60*/  LDCU.64 UR8, c[0x4][0x70] ;  /* 0x01000e00ff0877ac */ /* 0x000ea20008000a00 */
[----:B------:R-:W-:Y:S01]  /*8f70*/  MOV R3, 0x0 ;  /* 0x0000000000037802 */ /* 0x000fe20000000f00 */
[----:B------:R-:W-:Y:S02]  /*8f80*/  HFMA2 R12, -RZ, RZ, 0, 5.9604644775390625e-08 ;  /* 0x00000001ff0c7431 */ /* 0x000fe400000001ff */
[----:B------:R-:W-:Y:S02]  /*8f90*/  IMAD.MOV.U32 R8, RZ, RZ, 0x192 ;  /* 0x00000192ff087424 */ /* 0x000fe400078e00ff */
[----:B------:R-:W-:Y:S01]  /*8fa0*/  IMAD.MOV.U32 R13, RZ, RZ, RZ ;  /* 0x000000ffff0d7224 */ /* 0x000fe200078e00ff */
[----:B------:R-:W5:Y:S01]  /*8fb0*/  LDCU.64 UR6, c[0x4][0x78] ;  /* 0x01000f00ff0677ac */ /* 0x000f620008000a00 */
[----:B------:R-:W1:Y:S01]  /*8fc0*/  LDC.64 R2, c[0x4][R3] ;  /* 0x0100000003027b82 */ /* 0x000e620000000a00 */
[----:B------:R-:W3:Y:S01]  /*8fd0*/  LDCU.64 UR4, c[0x4][0x10] ;  /* 0x01000200ff0477ac */ /* 0x000ee20008000a00 */
[----:B--2---:R-:W-:Y:S01]  /*8fe0*/  MOV R5, UR9 ;  /* 0x0000000900057c02 */ /* 0x004fe20008000f00 */
[----:B------:R-:W-:Y:S01]  /*8ff0*/  IMAD.U32 R4, RZ, RZ, UR8 ;  /* 0x00000008ff047e24 */ /* 0x000fe2000f8e00ff */
[----:B-----5:R-:W-:Y:S01]  /*9000*/  MOV R7, UR7 ;  /* 0x0000000700077c02 */ /* 0x020fe20008000f00 */
[----:B------:R-:W-:Y:S01]  /*9010*/  IMAD.U32 R6, RZ, RZ, UR6 ;  /* 0x00000006ff067e24 */ /* 0x000fe2000f8e00ff */
[----:B---3--:R-:W-:Y:S01]  /*9020*/  MOV R11, UR5 ;  /* 0x00000005000b7c02 */ /* 0x008fe20008000f00 */
[----:B------:R-:W-:Y:S02]  /*9030*/  IMAD.U32 R10, RZ, RZ, UR4 ;  /* 0x00000004ff0a7e24 */ /* 0x000fe4000f8e00ff */
[----:B------:R-:W-:Y:S07]  /*9040*/  LEPC R20, `(.L_x_98) ;  /* 0x000000001014794e */ /* 0x000fee0000000000 */
[----:B-1--4-:R-:W-:Y:S05]  /*9050*/  CALL.ABS.NOINC R2 ;  /* 0x0000000002007343 */ /* 0x012fea0003c00000 */
.L_x_98:
[----:B------:R-:W-:Y:S01]  /*9060*/  ISETP.NE.AND P1, PT, R62, RZ, PT ;  /* 0x000000ff3e00720c */ /* 0x000fe20003f25270 */
[----:B------:R-:W-:Y:S05]  /*9070*/  WARPSYNC.ALL ;  /* 0x0000000000007948 */ /* 0x000fea0003800000 */
[----:B------:R-:W-:Y:S01]  /*9080*/  R2UR UR4, R25 ;  /* 0x00000000190472ca */ /* 0x000fe200000e0000 */
[----:B------:R-:W2:Y:S01]  /*9090*/  S2UR UR5, SR_CgaCtaId ;  /* 0x00000000000579c3 */ /* 0x000ea20000008800 */
[----:B-1-3--:R-:W-:Y:S01]  /*90a0*/  LOP3.LUT R0, R48, 0xffffe000, RZ, 0xc0, !PT ;  /* 0xffffe00030007812 */ /* 0x00afe200078ec0ff */
[----:B------:R-:W-:Y:S01]  /*90b0*/  BSSY.RECONVERGENT B0, `(.L_x_99) ;  /* 0x0000063000007945 */ /* 0x000fe20003800200 */
[----:B------:R-:W-:Y:S02]  /*90c0*/  LOP3.LUT R2, R49, 0xffffe000, RZ, 0xc0, !PT ;  /* 0xffffe00031027812 */ /* 0x000fe400078ec0ff */
[----:B------:R-:W-:Y:S02]  /*90d0*/  LOP3.LUT R3, R50, 0xffffe000, RZ, 0xc0, !PT ;  /* 0xffffe00032037812 */ /* 0x000fe400078ec0ff */
[----:B------:R-:W-:Y:S02]  /*90e0*/  LOP3.LUT R20, R51, 0xffffe000, RZ, 0xc0, !PT ;  /* 0xffffe00033147812 */ /* 0x000fe400078ec0ff */
[----:B----4-:R-:W-:Y:S02]  /*90f0*/  LOP3.LUT R21, R44, 0xffffe000, RZ, 0xc0, !PT ;  /* 0xffffe0002c157812 */ /* 0x010fe400078ec0ff */
[----:B------:R-:W-:Y:S01]  /*9100*/  LOP3.LUT R26, R45, 0xffffe000, RZ, 0xc0, !PT ;  /* 0xffffe0002d1a7812 */ /* 0x000fe200078ec0ff */
[----:B------:R-:W1:Y:S01]  /*9110*/  LDTM.16dp128bit.x8 R4, tmem[UR4+0x20] ;  /* 0x00002004000479ee */ /* 0x000e620008180000 */
[----:B------:R-:W-:Y:S01]  /*9120*/  R2UR UR4, R84 ;  /* 0x00000000540472ca */ /* 0x000fe200000e0000 */
[----:B------:R-:W-:Y:S01]  /*9130*/  IMAD.U32 R84, RZ, RZ, UR40 ;  /* 0x00000028ff547e24 */ /* 0x000fe2000f8e00ff */
[----:B------:R-:W-:Y:S01]  /*9140*/  LOP3.LUT R29, R46, 0xffffe000, RZ, 0xc0, !PT ;  /* 0xffffe0002e1d7812 */ /* 0x000fe200078ec0ff */
[----:B------:R-:W-:Y:S01]  /*9150*/  NOP ;  /* 0x0000000000007918 */ /* 0x000fe20000000000 */
[----:B------:R-:W-:Y:S01]  /*9160*/  LOP3.LUT R28, R47, 0xffffe000, RZ, 0xc0, !PT ;  /* 0xffffe0002f1c7812 */ /* 0x000fe200078ec0ff */
[----:B------:R-:W-:Y:S01]  /*9170*/  IMAD R84, R84, 0x800, R61 ;  /* 0x0000080054547824 */ /* 0x000fe200078e023d */
[----:B------:R-:W-:Y:S02]  /*9180*/  LOP3.LUT R31, R40, 0xffffe000, RZ, 0xc0, !PT ;  /* 0xffffe000281f7812 */ /* 0x000fe400078ec0ff */
[----:B------:R-:W-:Y:S02]  /*9190*/  LOP3.LUT R30, R41, 0xffffe000, RZ, 0xc0, !PT ;  /* 0xffffe000291e7812 */ /* 0x000fe400078ec0ff */
[----:B------:R-:W-:Y:S02]  /*91a0*/  LOP3.LUT R33, R42, 0xffffe000, RZ, 0xc0, !PT ;  /* 0xffffe0002a217812 */ /* 0x000fe400078ec0ff */
[----:B------:R-:W-:Y:S01]  /*91b0*/  LOP3.LUT R32, R43, 0xffffe000, RZ, 0xc0, !PT ;  /* 0xffffe0002b207812 */ /* 0x000fe200078ec0ff */
[----:B------:R-:W-:Y:S01]  /*91c0*/  UIADD3 UR4, UPT, UPT, UR4, 0xc0, URZ ;  /* 0x000000c004047890 */ /* 0x000fe2000fffe0ff */
[----:B------:R-:W-:Y:S02]  /*91d0*/  LOP3.LUT R35, R36, 0xffffe000, RZ, 0xc0, !PT ;  /* 0xffffe00024237812 */ /* 0x000fe400078ec0ff */
[----:B------:R-:W-:Y:S02]  /*91e0*/  LOP3.LUT R34, R37, 0xffffe000, RZ, 0xc0, !PT ;  /* 0xffffe00025227812 */ /* 0x000fe400078ec0ff */
[----:B------:R-:W-:Y:S02]  /*91f0*/  LEA R84, R84, UR48, 0x2 ;  /* 0x0000003054547c11 */ /* 0x000fe4000f8e10ff */
[----:B------:R-:W-:Y:S02]  /*9200*/  LOP3.LUT R37, R38, 0xffffe000, RZ, 0xc0, !PT ;  /* 0xffffe00026257812 */ /* 0x000fe400078ec0ff */
[----:B------:R-:W-:Y:S01]  /*9210*/  LOP3.LUT R36, R39, 0xffffe000, RZ, 0xc0, !PT ;  /* 0xffffe00027247812 */ /* 0x000fe200078ec0ff */
[C---:B-1----:R-:W-:Y:S01]  /*9220*/  FMUL R4, R24.reuse, R4 ;  /* 0x0000000418047220 */ /* 0x042fe20000400000 */
[--C-:B------:R-:W-:Y:S01]  /*9230*/  IADD3 R85, PT, PT, R83, 0x400, R84.reuse ;  /* 0x0000040053557810 */ /* 0x100fe20007ffe054 */
[----:B------:R-:W-:Y:S01]  /*9240*/  FMUL R5, R24, R5 ;  /* 0x0000000518057220 */ /* 0x000fe20000400000 */
[----:B------:R-:W-:Y:S01]  /*9250*/  IADD3 R82, PT, PT, R82, 0x400, R84 ;  /* 0x0000040052527810 */ /* 0x000fe20007ffe054 */
[C---:B------:R-:W-:Y:S01]  /*9260*/  FMUL R6, R24.reuse, R6 ;  /* 0x0000000618067220 */ /* 0x040fe20000400000 */
[C---:B------:R-:W-:Y:S01]  /*9270*/  FMUL R7, R24.reuse, R7 ;  /* 0x0000000718077220 */ /* 0x040fe20000400000 */
[C---:B------:R-:W-:Y:S01]  /*9280*/  FFMA R4, R27.reuse, R0, R4 ;  /* 0x000000001b047223 */ /* 0x040fe20000000004 */
[C---:B------:R-:W-:Y:S01]  /*9290*/  FMUL R8, R24.reuse, R8 ;  /* 0x0000000818087220 */ /* 0x040fe20000400000 */
[C---:B------:R-:W-:Y:S01]  /*92a0*/  FFMA R5, R27.reuse, R2, R5 ;  /* 0x000000021b057223 */ /* 0x040fe20000000005 */
[C---:B------:R-:W-:Y:S01]  /*92b0*/  FMUL R9, R24.reuse, R9 ;  /* 0x0000000918097220 */ /* 0x040fe20000400000 */
[C---:B------:R-:W-:Y:S01]  /*92c0*/  FFMA R6, R27.reuse, R3, R6 ;  /* 0x000000031b067223 */ /* 0x040fe20000000006 */
[----:B------:R-:W-:Y:S01]  /*92d0*/  F2FP.TF32.F32.PACK_B R4, R4 ;  /* 0x00000004ff04723e */ /* 0x000fe200024050ff */
[C---:B------:R-:W-:Y:S01]  /*92e0*/  FMUL R10, R24.reuse, R10 ;  /* 0x0000000a180a7220 */ /* 0x040fe20000400000 */
[----:B------:R-:W-:Y:S01]  /*92f0*/  F2FP.TF32.F32.PACK_B R5, R5 ;  /* 0x00000005ff05723e */ /* 0x000fe200024050ff */
[C---:B------:R-:W-:Y:S01]  /*9300*/  FFMA R7, R27.reuse, R20, R7 ;  /* 0x000000141b077223 */ /* 0x040fe20000000007 */
[C---:B------:R-:W-:Y:S01]  /*9310*/  FMUL R11, R24.reuse, R11 ;  /* 0x0000000b180b7220 */ /* 0x040fe20000400000 */
[----:B--2---:R-:W-:Y:S01]  /*9320*/  UPRMT UR4, UR5, 0x654, UR4 ;  /* 0x0000065405047896 */ /* 0x004fe20008000004 */
[C---:B------:R-:W-:Y:S01]  /*9330*/  FFMA R8, R27.reuse, R21, R8 ;  /* 0x000000151b087223 */ /* 0x040fe20000000008 */
[C---:B------:R-:W-:Y:S01]  /*9340*/  FMUL R12, R24.reuse, R12 ;  /* 0x0000000c180c7220 */ /* 0x040fe20000400000 */
[C---:B------:R-:W-:Y:S01]  /*9350*/  FFMA R9, R27.reuse, R26, R9 ;  /* 0x0000001a1b097223 */ /* 0x040fe20000000009 */
[C---:B------:R-:W-:Y:S01]  /*9360*/  FMUL R13, R24.reuse, R13 ;  /* 0x0000000d180d7220 */ /* 0x040fe20000400000 */
[C---:B------:R-:W-:Y:S01]  /*9370*/  FFMA R10, R27.reuse, R29, R10 ;  /* 0x0000001d1b0a7223 */ /* 0x040fe2000000000a */
[C---:B------:R-:W-:Y:S01]  /*9380*/  FMUL R14, R24.reuse, R14 ;  /* 0x0000000e180e7220 */ /* 0x040fe20000400000 */
[C---:B------:R-:W-:Y:S01]  /*9390*/  FFMA R11, R27.reuse, R28, R11 ;  /* 0x0000001c1b0b7223 */ /* 0x040fe2000000000b */
[C---:B------:R-:W-:Y:S01]  /*93a0*/  FMUL R15, R24.reuse, R15 ;  /* 0x0000000f180f7220 */ /* 0x040fe20000400000 */
[----:B------:R-:W-:Y:S01]  /*93b0*/  F2FP.TF32.F32.PACK_B R6, R6 ;  /* 0x00000006ff06723e */ /* 0x000fe200024050ff */
[C---:B------:R-:W-:Y:S01]  /*93c0*/  FFMA R12, R27.reuse, R31, R12 ;  /* 0x0000001f1b0c7223 */ /* 0x040fe2000000000c */
[----:B------:R-:W-:Y:S01]  /*93d0*/  F2FP.TF32.F32.PACK_B R7, R7 ;  /* 0x00000007ff07723e */ /* 0x000fe200024050ff */
[C---:B------:R-:W-:Y:S01]  /*93e0*/  FMUL R16, R24.reuse, R16 ;  /* 0x0000001018107220 */ /* 0x040fe20000400000 */
[C---:B------:R-:W-:Y:S01]  /*93f0*/  FFMA R13, R27.reuse, R30, R13 ;  /* 0x0000001e1b0d7223 */ /* 0x040fe2000000000d */
[C---:B------:R-:W-:Y:S01]  /*9400*/  FMUL R17, R24.reuse, R17 ;  /* 0x0000001118117220 */ /* 0x040fe20000400000 */
[C---:B------:R-:W-:Y:S01]  /*9410*/  FFMA R14, R27.reuse, R33, R14 ;  /* 0x000000211b0e7223 */ /* 0x040fe2000000000e */
[C---:B------:R-:W-:Y:S01]  /*9420*/  FMUL R18, R24.reuse, R18 ;  /* 0x0000001218127220 */ /* 0x040fe20000400000 */
[C---:B------:R-:W-:Y:S01]  /*9430*/  FFMA R15, R27.reuse, R32, R15 ;  /* 0x000000201b0f7223 */ /* 0x040fe2000000000f */
[----:B------:R-:W-:Y:S01]  /*9440*/  FMUL R19, R24, R19 ;  /* 0x0000001318137220 */ /* 0x000fe20000400000 */
[----:B------:R-:W-:Y:S01]  /*9450*/  F2FP.TF32.F32.PACK_B R8, R8 ;  /* 0x00000008ff08723e */ /* 0x000fe200024050ff */
[C---:B------:R-:W-:Y:S01]  /*9460*/  FFMA R16, R27.reuse, R35, R16 ;  /* 0x000000231b107223 */ /* 0x040fe20000000010 */
[----:B------:R-:W-:Y:S01]  /*9470*/  F2FP.TF32.F32.PACK_B R9, R9 ;  /* 0x00000009ff09723e */ /* 0x000fe200024050ff */
[----:B------:R-:W-:Y:S01]  /*9480*/  SYNCS.ARRIVE.TRANS64.RED.A1T0 RZ, [UR4], RZ ;  /* 0x000000ffffff79a7 */ /* 0x000fe20008100404 */
[----:B------:R1:W-:Y:S01]  /*9490*/  STSM.16.M88.4 [R84+0x400], R4 ;  /* 0x0004000454007844 */ /* 0x0003e20000000200 */
[----:B------:R-:W-:Y:S01]  /*94a0*/  F2FP.TF32.F32.PACK_B R10, R10 ;  /* 0x0000000aff0a723e */ /* 0x000fe200024050ff */
[C---:B------:R-:W-:Y:S01]  /*94b0*/  FFMA R17, R27.reuse, R34, R17 ;  /* 0x000000221b117223 */ /* 0x040fe20000000011 */
[----:B------:R-:W-:Y:S01]  /*94c0*/  F2FP.TF32.F32.PACK_B R11, R11 ;  /* 0x0000000bff0b723e */ /* 0x000fe200024050ff */
[C---:B------:R-:W-:Y:S01]  /*94d0*/  FFMA R18, R27.reuse, R37, R18 ;  /* 0x000000251b127223 */ /* 0x040fe20000000012 */
[----:B------:R-:W-:Y:S01]  /*94e0*/  FFMA R19, R27, R36, R19 ;  /* 0x000000241b137223 */ /* 0x000fe20000000013 */
[----:B------:R-:W-:Y:S01]  /*94f0*/  F2FP.TF32.F32.PACK_B R12, R12 ;  /* 0x0000000cff0c723e */ /* 0x000fe200024050ff */
[----:B------:R-:W-:Y:S01]  /*9500*/  IMAD.IADD R83, R83, 0x1, R82 ;  /* 0x0000000153537824 */ /* 0x000fe200078e0252 */
        /* <DEDUP_REMOVED lines=22> */
[----:B------:R-:W-:Y:S01]  /*9670*/  R2UR UR12, R78 ;  /* 0x000000004e0c72ca */ /* 0x000fe200000e0000 */
[----:B------:R-:W-:Y:S02]  /*9680*/  UIADD3 UR9, UPT, UPT, UR41, 0x20, URZ ;  /* 0x0000002029097890 */ /* 0x000fe4000fffe0ff */
[----:B------:R-:W-:Y:S02]  /*9690*/  UIADD3 UR8, UPT, UPT, UR5, 0x400, URZ ;  /* 0x0000040005087890 */ /* 0x000fe4000fffe0ff */
[----:B--2---:R-:W-:Y:S04]  /*96a0*/  UIADD3 UR4, UP0, UPT, UR6, 0x680, URZ ;  /* 0x0000068006047890 */ /* 0x004fe8000ff1e0ff */
[----:B------:R-:W-:Y:S09]  /*96b0*/  UIADD3.X UR5, UPT, UPT, URZ, UR7, URZ, UP0, !UPT ;  /* 0x00000007ff057290 */ /* 0x000ff200087fe4ff */
[----:B------:R2:W-:Y:S02]  /*96c0*/  UTMASTG.4D.IM2COL [UR8], [UR4] ;  /* 0x00000008040073b5 */ /* 0x0005e40008058000 */
[----:B--2---:R0:W-:Y:S02]  /*96d0*/  UTMACMDFLUSH ;  /* 0x00000000000079b7 */ /* 0x0041e40000000000 */
.L_x_100:
[----:B------:R-:W-:Y:S05]  /*96e0*/  BSYNC.RECONVERGENT B0 ;  /* 0x0000000000007941 */ /* 0x000fea0003800200 */
.L_x_99:
[----:B------:R-:W-:Y:S01]  /*96f0*/  UIADD3 UR4, UPT, UPT, UR40, 0x1, URZ ;  /* 0x0000000128047890 */ /* 0x000fe2000fffe0ff */
[----:B------:R-:W-:Y:S03]  /*9700*/  BSSY.RECONVERGENT B0, `(.L_x_101) ;  /* 0x0000008000007945 */ /* 0x000fe60003800200 */
[----:B------:R-:W-:Y:S04]  /*9710*/  UISETP.NE.AND UP0, UPT, UR4, 0x3, UPT ;  /* 0x000000030400788c */ /* 0x000fe8000bf05270 */
[----:B------:R-:W-:Y:S02]  /*9720*/  UISETP.EQ.XOR UP1, UPT, UR42, 0x3, !UP0 ;  /* 0x000000032a00788c */ /* 0x000fe4000c722a70 */
[----:B------:R-:W-:Y:S04]  /*9730*/  USEL UR49, UR4, URZ, UP0 ;  /* 0x000000ff04317287 */ /* 0x000fe80008000000 */
[----:B------:R-:W-:Y:S01]  /*9740*/  PLOP3.LUT P0, PT, PT, PT, UP1, 0x80, 0x8 ;  /* 0x000000000008781c */ /* 0x000fe20003f0f018 */
[----:B------:R-:W-:Y:S01]  /*9750*/  @!UPT UIADD3 URZ, UPT, UPT, URZ, URZ, URZ ;  /* 0x000000fffffff290 */ /* 0x000fe2000fffe0ff */
[----:B------:R-:W-:Y:S11]  /*9760*/  @P1 BRA `(.L_x_102) ;  /* 0x0000000000041947 */ /* 0x000ff60003800000 */
[----:B------:R-:W-:Y:S04]  /*9770*/  DEPBAR.LE SB0, 0x1 ;  /* 0x000080400000791a */ /* 0x000fe80000000000 */
.L_x_102:
[----:B------:R-:W-:Y:S05]  /*9780*/  BSYNC.RECONVERGENT B0 ;  /* 0x0000000000007941 */ /* 0x000fea0003800200 */
.L_x_101:
[----:B------:R-:W-:Y:S01]  /*9790*/  BAR.SYNC.DEFER_BLOCKING 0x1, 0x80 ;  /* 0x0042000000007b1d */ /* 0x000fe20000010000 */
[----:B------:R-:W-:Y:S01]  /*97a0*/  SEL R3, RZ, 0x1, !P0 ;  /* 0x00000001ff037807 */ /* 0x000fe20004000000 */
[----:B------:R-:W-:Y:S01]  /*97b0*/  UISETP.NE.AND UP0, UPT, UR51, -0x2, UPT ;  /* 0xfffffffe3300788c */ /* 0x000fe2000bf05270 */
[----:B------:R-:W-:Y:S02]  /*97c0*/  VIADD R0, R22, 0x1 ;  /* 0x0000000116007836 */ /* 0x000fe40000000000 */
[----:B------:R-:W-:Y:S06]  /*97d0*/  LOP3.LUT R60, R60, R3, RZ, 0x3c, !PT ;  /* 0x000000033c3c7212 */ /* 0x000fec00078e3cff */
[----:B------:R-:W-:Y:S05]  /*97e0*/  BRA.U !UP0, `(.L_x_103) ;  /* 0x00000001082c7547 */ /* 0x000fea000b800000 */
[----:B------:R-:W-:Y:S01]  /*97f0*/  ISETP.NE.AND P1, PT, R81, RZ, PT ;  /* 0x000000ff5100720c */ /* 0x000fe20003f25270 */
[----:B------:R-:W2:Y:S01]  /*9800*/  S2R R2, SR_CgaCtaId ;  /* 0x0000000000027919 */ /* 0x000ea20000008800 */
[----:B------:R-:W-:Y:S11]  /*9810*/  IMAD.U32 R3, RZ, RZ, UR52 ;  /* 0x00000034ff037e24 */ /* 0x000ff6000f8e00ff */
[C---:B-1----:R-:W-:Y:S01]  /*9820*/  @P1 LEA R5, R3.reuse, UR48, 0x3 ;  /* 0x0000003003051c11 */ /* 0x042fe2000f8e18ff */
[----:B------:R-:W-:Y:S04]  /*9830*/  VIADD R3, R3, 0x1 ;  /* 0x0000000103037836 */ /* 0x000fe80000000000 */
[----:B------:R-:W-:Y:S01]  /*9840*/  @P1 VIADD R5, R5, 0x78 ;  /* 0x0000007805051836 */ /* 0x000fe20000000000 */
[C---:B------:R-:W-:Y:S04]  /*9850*/  ISETP.NE.AND P0, PT, R3.reuse, 0x3, PT ;  /* 0x000000030300780c */ /* 0x040fe80003f05270 */
[----:B------:R-:W-:Y:S04]  /*9860*/  SEL R3, R3, RZ, P0 ;  /* 0x000000ff03037207 */ /* 0x000fe80000000000 */
[----:B------:R-:W-:Y:S02]  /*9870*/  R2UR UR52, R3 ;  /* 0x00000000033472ca */ /* 0x000fe400000e0000 */
[----:B--2---:R-:W-:Y:S04]  /*9880*/  @P1 PRMT R2, R2, 0x654, R5 ;  /* 0x0000065402021816 */ /* 0x004fe80000000005 */
[----:B------:R2:W-:Y:S09]  /*9890*/  @P1 SYNCS.ARRIVE.TRANS64.RED.A1T0 RZ, [R2+URZ], RZ ;  /* 0x000000ff02ff19a7 */ /* 0x0005f200081004ff */
.L_x_103:
[----:B------:R-:W-:Y:S01]  /*98a0*/  R2UR UR5, R56 ;  /* 0x00000000380572ca */ /* 0x000fe200000e0000 */
[----:B------:R-:W-:Y:S01]  /*98b0*/  UISETP.NE.AND UP0, UPT, UR55, URZ, UPT ;  /* 0x000000ff3700728c */ /* 0x000fe2000bf05270 */
[----:B------:R-:W-:Y:S01]  /*98c0*/  R2UR UR4, R57 ;  /* 0x00000000390472ca */ /* 0x000fe200000e0000 */
[----:B-1----:R-:W-:Y:S01]  /*98d0*/  IMAD.MOV.U32 R17, RZ, RZ, R74 ;  /* 0x000000ffff117224 */ /* 0x002fe200078e004a */
[----:B------:R-:W-:Y:S01]  /*98e0*/  ISETP.NE.AND P0, PT, R0, 0x2, PT ;  /* 0x000000020000780c */ /* 0x000fe20003f05270 */
[----:B------:R-:W-:Y:S01]  /*98f0*/  UIADD3 UR51, UPT, UPT, UR51, 0x2, URZ ;  /* 0x0000000233337890 */ /* 0x000fe2000fffe0ff */
[----:B------:R-:W-:Y:S02]  /*9900*/  LOP3.LUT R58, R58, 0x1, RZ, 0x3c, !PT ;  /* 0x000000013a3a7812 */ /* 0x000fe400078e3cff */
[----:B--2---:R-:W-:Y:S02]  /*9910*/  SEL R2, RZ, 0x1, P0 ;  /* 0x00000001ff027807 */ /* 0x004fe40000000000 */
[----:B------:R-:W-:Y:S02]  /*9920*/  SEL R22, R0, RZ, P0 ;  /* 0x000000ff00167207 */ /* 0x000fe40000000000 */
[----:B------:R-:W-:Y:S01]  /*9930*/  LOP3.LUT R59, R59, R2, RZ, 0x3c, !PT ;  /* 0x000000023b3b7212 */ /* 0x000fe200078e3cff */
[----:B------:R-:W-:Y:S02]  /*9940*/  UIADD3 UR26, UPT, UPT, UR36, UR5, URZ ;  /* 0x00000005241a7290 */ /* 0x000fe4000fffe0ff */
[----:B------:R-:W-:Y:S01]  /*9950*/  UIADD3 UR50, UPT, UPT, UR37, UR4, URZ ;  /* 0x0000000425327290 */ /* 0x000fe2000fffe0ff */
[----:B------:R-:W-:Y:S11]  /*9960*/  BRA.U UP0, `(.L_x_104) ;  /* 0xffffffd900907547 */ /* 0x000ff6000b83ffff */
[----:B------:R-:W-:-:S13]  /*9970*/  ISETP.NE.AND P1, PT, R73, RZ, PT ;  /* 0x000000ff4900720c */ /* 0x000fda0003f25270 */
[----:B------:R-:W-:Y:S05]  /*9980*/  @!P1 BRA `(.L_x_105) ;  /* 0x0000000000489947 */ /* 0x000fea0003800000 */
[----:B------:R-:W1:Y:S02]  /*9990*/  LDCU.64 UR4, c[0x0][0x890] ;  /* 0x00011200ff0477ac */ /* 0x000e640008000a00 */
[----:B-1----:R-:W-:-:S04]  /*99a0*/  UISETP.NE.U32.AND UP0, UPT, UR4, URZ, UPT ;  /* 0x000000ff0400728c */ /* 0x002fc8000bf05070 */
[----:B------:R-:W-:-:S09]  /*99b0*/  UISETP.NE.AND.EX UP0, UPT, UR5, URZ, UPT, UP0 ;  /* 0x000000ff0500728c */ /* 0x000fd2000bf05300 */
[----:B------:R-:W-:Y:S05]  /*99c0*/  BRA.U UP0, `(.L_x_106) ;  /* 0x00000001000c7547 */ /* 0x000fea000b800000 */
[----:B------:R-:W-:-:S13]  /*99d0*/  FSETP.NEU.AND P0, PT, R27, RZ, PT ;  /* 0x000000ff1b00720b */ /* 0x000fda0003f0d000 */
[----:B------:R-:W-:Y:S05]  /*99e0*/  @!P0 EXIT ;  /* 0x000000000000894d */ /* 0x000fea0003800000 */
[----:B------:R-:W-:Y:S05]  /*99f0*/  BRA `(.L_x_105) ;  /* 0x00000000002c7947 */ /* 0x000fea0003800000 */
.L_x_106:
[----:B------:R-:W-:Y:S01]  /*9a00*/  ISETP.NE.AND P0, PT, R80, RZ, PT ;  /* 0x000000ff5000720c */ /* 0x000fe20003f05270 */
[----:B------:R-:W-:-:S12]  /*9a10*/  BSSY.RECONVERGENT B0, `(.L_x_105) ;  /* 0x0000009000007945 */ /* 0x000fd80003800200 */
[----:B------:R-:W-:Y:S05]  /*9a20*/  @P0 BRA `(.L_x_107) ;  /* 0x0000000000140947 */ /* 0x000fea0003800000 */
[----:B------:R-:W1:Y:S02]  /*9a30*/  LDCU.64 UR4, c[0x0][0x888] ;  /* 0x00011100ff0477ac */ /* 0x000e640008000a00 */
[----:B-1----:R-:W-:-:S04]  /*9a40*/  ISETP.NE.U32.AND P0, PT, RZ, UR4, PT ;  /* 0x00000004ff007c0c */ /* 0x002fc8000bf05070 */
[----:B------:R-:W-:-:S13]  /*9a50*/  ISETP.NE.AND.EX P0, PT, RZ, UR5, PT, P0 ;  /* 0x00000005ff007c0c */ /* 0x000fda000bf05300 */
[----:B------:R-:W-:Y:S05]  /*9a60*/  @!P0 EXIT ;  /* 0x000000000000894d */ /* 0x000fea0003800000 */
[----:B------:R-:W-:Y:S05]  /*9a70*/  BRA `(.L_x_108) ;  /* 0x0000000000087947 */ /* 0x000fea0003800000 */
.L_x_107:
[----:B------:R-:W-:-:S13]  /*9a80*/  FSETP.NEU.AND P0, PT, R27, RZ, PT ;  /* 0x000000ff1b00720b */ /* 0x000fda0003f0d000 */
[----:B------:R-:W-:Y:S05]  /*9a90*/  @!P0 EXIT ;  /* 0x000000000000894d */ /* 0x000fea0003800000 */
.L_x_108:
[----:B------:R-:W-:Y:S05]  /*9aa0*/  BSYNC.RECONVERGENT B0 ;  /* 0x0000000000007941 */ /* 0x000fea0003800200 */
.L_x_105:
[----:B------:R-:W1:Y:S01]  /*9ab0*/  S2UR UR5, SR_CgaCtaId ;  /* 0x00000000000579c3 */ /* 0x000e620000008800 */
[----:B------:R-:W-:Y:S01]  /*9ac0*/  ULEA UR4, UR52, UR48, 0x3 ;  /* 0x0000003034047291 */ /* 0x000fe2000f8e18ff */
[----:B------:R-:W-:-:S04]  /*9ad0*/  DEPBAR.LE SB0, 0x0 ;  /* 0x000080000000791a */ /* 0x000fc80000000000 */
[----:B------:R-:W-:-:S04]  /*9ae0*/  UIADD3 UR4, UPT, UPT, UR4, 0x78, URZ ;  /* 0x0000007804047890 */ /* 0x000fc8000fffe0ff */
[----:B-1----:R-:W-:-:S09]  /*9af0*/  UPRMT UR4, UR5, 0x654, UR4 ;  /* 0x0000065405047896 */ /* 0x002fd20008000004 */
[----:B------:R-:W-:Y:S01]  /*9b00*/  SYNCS.ARRIVE.TRANS64.RED.A1T0 RZ, [UR4], RZ ;  /* 0x000000ffffff79a7 */ /* 0x000fe20008100404 */
[----:B------:R-:W-:Y:S05]  /*9b10*/  EXIT ;  /* 0x000000000000794d */ /* 0x000fea0003800000 */
.L_x_19:
[----:B------:R-:W-:Y:S11]  /*9b20*/  R2UR UR6, R4 ;  /* 0x00000000040672ca */ /* 0x000ff600000e0000 */
[----:B------:R-:W-:Y:S02]  /*9b30*/  @!UPT UIADD3 URZ, UPT, UPT, URZ, URZ, URZ ;  /* 0x000000fffffff290 */ /* 0x000fe4000fffe0ff */
[----:B------:R-:W-:Y:S07]  /*9b40*/  MOV R21, UR6 ;  /* 0x0000000600157c02 */ /* 0x000fee0008000f00 */
.L_x_109:
[----:B---3--:R3:W1:Y:S02]  /*9b50*/  SYNCS.PHASECHK.TRANS64.TRYWAIT P0, [R21+URZ+0x30], R24 ;  /* 0x00003018150075a7 */ /* 0x00866400080011ff */
[----:B-1----:R-:W-:Y:S05]  /*9b60*/  @!P0 NANOSLEEP.SYNCS 0x989680 ;  /* 0x009896800000895d */ /* 0x002fea0003900000 */
[----:B------:R-:W1:Y:S02]  /*9b70*/  @!P0 SYNCS.PHASECHK.TRANS64 P0, [R21+URZ+0x30], R24 ;  /* 0x00003018150085a7 */ /* 0x000e6400080010ff */
[----:B-1----:R-:W-:Y:S05]  /*9b80*/  @!P0 BRA `(.L_x_109) ;  /* 0xfffffffc00f08947 */ /* 0x002fea000383ffff */
[----:B------:R-:W-:Y:S05]  /*9b90*/  BRA `(.L_x_18) ;  /* 0xffffff8400047947 */ /* 0x000fea000383ffff */
.L_x_25:
[----:B------:R-:W-:Y:S11]  /*9ba0*/  R2UR UR6, R10 ;  /* 0x000000000a0672ca */ /* 0x000ff600000e0000 */
[----:B------:R-:W-:Y:S02]  /*9bb0*/  @!UPT UIADD3 URZ, UPT, UPT, URZ, URZ, URZ ;  /* 0x000000fffffff290 */ /* 0x000fe4000fffe0ff */
[----:B------:R-:W-:Y:S07]  /*9bc0*/  MOV R21, UR6 ;  /* 0x0000000600157c02 */ /* 0x000fee0008000f00 */
.L_x_110:
[----:B---3--:R3:W1:Y:S02]  /*9bd0*/  SYNCS.PHASECHK.TRANS64.TRYWAIT P0, [R21+URZ+0x30], R24 ;  /* 0x00003018150075a7 */ /* 0x00866400080011ff */
[----:B-1----:R-:W-:Y:S05]  /*9be0*/  @!P0 NANOSLEEP.SYNCS 0x989680 ;  /* 0x009896800000895d */ /* 0x002fea0003900000 */
[----:B------:R-:W1:Y:S02]  /*9bf0*/  @!P0 SYNCS.PHASECHK.TRANS64 P0, [R21+URZ+0x30], R24 ;  /* 0x00003018150085a7 */ /* 0x000e6400080010ff */
[----:B-1----:R-:W-:Y:S05]  /*9c00*/  @!P0 BRA `(.L_x_110) ;  /* 0xfffffffc00f08947 */ /* 0x002fea000383ffff */
[----:B------:R-:W-:Y:S05]  /*9c10*/  BRA `(.L_x_24) ;  /* 0xffffff9800347947 */ /* 0x000fea000383ffff */
.L_x_29:
[----:B------:R-:W-:-:S07]  /*9c20*/  MOV R0, UR62 ;  /* 0x0000003e00007c02 */ /* 0x000fce0008000f00 */
.L_x_111:
[----:B---3--:R3:W4:Y:S02]  /*9c30*/  SYNCS.PHASECHK.TRANS64.TRYWAIT P0, [R0+URZ+0xa0], R5 ;  /* 0x0000a005000075a7 */ /* 0x00872400080011ff */
[----:B----4-:R-:W-:Y:S05]  /*9c40*/  @!P0 NANOSLEEP.SYNCS 0x989680 ;  /* 0x009896800000895d */ /* 0x010fea0003900000 */
[----:B------:R-:W4:Y:S02]  /*9c50*/  @!P0 SYNCS.PHASECHK.TRANS64 P0, [R0+URZ+0xa0], R5 ;  /* 0x0000a005000085a7 */ /* 0x000f2400080010ff */
[----:B----4-:R-:W-:Y:S05]  /*9c60*/  @!P0 BRA `(.L_x_111) ;  /* 0xfffffffc00f08947 */ /* 0x010fea000383ffff */
[----:B------:R-:W-:Y:S05]  /*9c70*/  BRA `(.L_x_112) ;  /* 0xffffffa400247947 */ /* 0x000fea000383ffff */
.L_x_33:
[----:B------:R-:W-:-:S07]  /*9c80*/  MOV R0, UR4 ;  /* 0x0000000400007c02 */ /* 0x000fce0008000f00 */
.L_x_113:
[----:B-1----:R1:W2:Y:S02]  /*9c90*/  SYNCS.PHASECHK.TRANS64.TRYWAIT P0, [R0+URZ], R3 ;  /* 0x00000003000075a7 */ /* 0x0022a400080011ff */
[----:B--2---:R-:W-:Y:S05]  /*9ca0*/  @!P0 NANOSLEEP.SYNCS 0x989680 ;  /* 0x009896800000895d */ /* 0x004fea0003900000 */
[----:B------:R-:W2:Y:S02]  /*9cb0*/  @!P0 SYNCS.PHASECHK.TRANS64 P0, [R0+URZ], R3 ;  /* 0x00000003000085a7 */ /* 0x000ea400080010ff */
[----:B--2---:R-:W-:Y:S05]  /*9cc0*/  @!P0 BRA `(.L_x_113) ;  /* 0xfffffffc00f08947 */ /* 0x004fea000383ffff */
[----:B------:R-:W-:Y:S05]  /*9cd0*/  BRA `(.L_x_114) ;  /* 0xffffffa800e07947 */ /* 0x000fea000383ffff */
.L_x_34:
[----:B------:R-:W-:-:S07]  /*9ce0*/  MOV R0, UR5 ;  /* 0x0000000500007c02 */ /* 0x000fce0008000f00 */
.L_x_115:
[----:B-1----:R1:W2:Y:S02]  /*9cf0*/  SYNCS.PHASECHK.TRANS64.TRYWAIT P0, [R0+URZ], R3 ;  /* 0x00000003000075a7 */ /* 0x0022a400080011ff */
[----:B--2---:R-:W-:Y:S05]  /*9d00*/  @!P0 NANOSLEEP.SYNCS 0x989680 ;  /* 0x009896800000895d */ /* 0x004fea0003900000 */
[----:B------:R-:W2:Y:S02]  /*9d10*/  @!P0 SYNCS.PHASECHK.TRANS64 P0, [R0+URZ], R3 ;  /* 0x00000003000085a7 */ /* 0x000ea400080010ff */
[----:B--2---:R-:W-:Y:S05]  /*9d20*/  @!P0 BRA `(.L_x_115) ;  /* 0xfffffffc00f08947 */ /* 0x004fea000383ffff */
[----:B------:R-:W-:Y:S05]  /*9d30*/  BRA `(.L_x_116) ;  /* 0xffffffa800f07947 */ /* 0x000fea000383ffff */
.L_x_35:
[----:B------:R-:W-:-:S07]  /*9d40*/  MOV R0, UR5 ;  /* 0x0000000500007c02 */ /* 0x000fce0008000f00 */
.L_x_117:
[----:B-1----:R1:W2:Y:S02]  /*9d50*/  SYNCS.PHASECHK.TRANS64.TRYWAIT P0, [R0+URZ], R3 ;  /* 0x00000003000075a7 */ /* 0x0022a400080011ff */
[----:B--2---:R-:W-:Y:S05]  /*9d60*/  @!P0 NANOSLEEP.SYNCS 0x989680 ;  /* 0x009896800000895d */ /* 0x004fea0003900000 */
[----:B------:R-:W2:Y:S02]  /*9d70*/  @!P0 SYNCS.PHASECHK.TRANS64 P0, [R0+URZ], R3 ;  /* 0x00000003000085a7 */ /* 0x000ea400080010ff */
[----:B--2---:R-:W-:Y:S05]  /*9d80*/  @!P0 BRA `(.L_x_117) ;  /* 0xfffffffc00f08947 */ /* 0x004fea000383ffff */
[----:B------:R-:W-:Y:S05]  /*9d90*/  BRA `(.L_x_118) ;  /* 0xffffffac00007947 */ /* 0x000fea000383ffff */
.L_x_36:
[----:B------:R-:W-:-:S07]  /*9da0*/  MOV R0, UR5 ;  /* 0x0000000500007c02 */ /* 0x000fce0008000f00 */
.L_x_119:
[----:B-1----:R1:W2:Y:S02]  /*9db0*/  SYNCS.PHASECHK.TRANS64.TRYWAIT P0, [R0+URZ], R3 ;  /* 0x00000003000075a7 */ /* 0x0022a400080011ff */
[----:B--2---:R-:W-:Y:S05]  /*9dc0*/  @!P0 NANOSLEEP.SYNCS 0x989680 ;  /* 0x009896800000895d */ /* 0x004fea0003900000 */
[----:B------:R-:W2:Y:S02]  /*9dd0*/  @!P0 SYNCS.PHASECHK.TRANS64 P0, [R0+URZ], R3 ;  /* 0x00000003000085a7 */ /* 0x000ea400080010ff */
[----:B--2---:R-:W-:Y:S05]  /*9de0*/  @!P0 BRA `(.L_x_119) ;  /* 0xfffffffc00f08947 */ /* 0x004fea000383ffff */
[----:B------:R-:W-:Y:S05]  /*9df0*/  BRA `(.L_x_120) ;  /* 0xffffffac00107947 */ /* 0x000fea000383ffff */
.L_x_37:
[----:B------:R-:W-:-:S07]  /*9e00*/  MOV R0, UR5 ;  /* 0x0000000500007c02 */ /* 0x000fce0008000f00 */
.L_x_121:
[----:B-1----:R1:W2:Y:S02]  /*9e10*/  SYNCS.PHASECHK.TRANS64.TRYWAIT P0, [R0+URZ], R3 ;  /* 0x00000003000075a7 */ /* 0x0022a400080011ff */
[----:B--2---:R-:W-:Y:S05]  /*9e20*/  @!P0 NANOSLEEP.SYNCS 0x989680 ;  /* 0x009896800000895d */ /* 0x004fea0003900000 */
[----:B------:R-:W2:Y:S02]  /*9e30*/  @!P0 SYNCS.PHASECHK.TRANS64 P0, [R0+URZ], R3 ;  /* 0x00000003000085a7 */ /* 0x000ea400080010ff */
[----:B--2---:R-:W-:Y:S05]  /*9e40*/  @!P0 BRA `(.L_x_121) ;  /* 0xfffffffc00f08947 */ /* 0x004fea000383ffff */
[----:B------:R-:W-:Y:S05]  /*9e50*/  BRA `(.L_x_122) ;  /* 0xffffffac00207947 */ /* 0x000fea000383ffff */
.L_x_40:
[----:B------:R-:W-:-:S07]  /*9e60*/  MOV R4, UR4 ;  /* 0x0000000400047c02 */ /* 0x000fce0008000f00 */
.L_x_123:
[----:B--2---:R2:W3:Y:S02]  /*9e70*/  SYNCS.PHASECHK.TRANS64.TRYWAIT P1, [R4+URZ+0xa8], R7 ;  /* 0x0000a807040075a7 */ /* 0x0044e400080211ff */
[----:B---3--:R-:W-:Y:S05]  /*9e80*/  @!P1 NANOSLEEP.SYNCS 0x989680 ;  /* 0x009896800000995d */ /* 0x008fea0003900000 */
[----:B------:R-:W3:Y:S02]  /*9e90*/  @!P1 SYNCS.PHASECHK.TRANS64 P1, [R4+URZ+0xa8], R7 ;  /* 0x0000a807040095a7 */ /* 0x000ee400080210ff */
[----:B---3--:R-:W-:Y:S05]  /*9ea0*/  @!P1 BRA `(.L_x_123) ;  /* 0xfffffffc00f09947 */ /* 0x008fea000383ffff */
[----:B------:R-:W-:Y:S05]  /*9eb0*/  BRA `(.L_x_124) ;  /* 0xffffffac00907947 */ /* 0x000fea000383ffff */
.L_x_41:
[----:B--2---:R-:W-:-:S07]  /*9ec0*/  MOV R4, UR4 ;  /* 0x0000000400047c02 */ /* 0x004fce0008000f00 */
.L_x_125:
[----:B--2---:R2:W3:Y:S02]  /*9ed0*/  SYNCS.PHASECHK.TRANS64.TRYWAIT P1, [R4+URZ+0xa0], R5 ;  /* 0x0000a005040075a7 */ /* 0x0044e400080211ff */
[----:B---3--:R-:W-:Y:S05]  /*9ee0*/  @!P1 NANOSLEEP.SYNCS 0x989680 ;  /* 0x009896800000995d */ /* 0x008fea0003900000 */
[----:B------:R-:W3:Y:S02]  /*9ef0*/  @!P1 SYNCS.PHASECHK.TRANS64 P1, [R4+URZ+0xa0], R5 ;  /* 0x0000a005040095a7 */ /* 0x000ee400080210ff */
[----:B---3--:R-:W-:Y:S05]  /*9f00*/  @!P1 BRA `(.L_x_125) ;  /* 0xfffffffc00f09947 */ /* 0x008fea000383ffff */
[----:B------:R-:W-:Y:S05]  /*9f10*/  BRA `(.L_x_126) ;  /* 0xffffffac00987947 */ /* 0x000fea000383ffff */
.L_x_49:
[----:B------:R-:W-:-:S07]  /*9f20*/  MOV R0, UR23 ;  /* 0x0000001700007c02 */ /* 0x000fce0008000f00 */
.L_x_127:
[----:B-1----:R1:W2:Y:S02]  /*9f30*/  SYNCS.PHASECHK.TRANS64.TRYWAIT P0, [R0+URZ+0xa0], R5 ;  /* 0x0000a005000075a7 */ /* 0x0022a400080011ff */
[----:B--2---:R-:W-:Y:S05]  /*9f40*/  @!P0 NANOSLEEP.SYNCS 0x989680 ;  /* 0x009896800000895d */ /* 0x004fea0003900000 */
[----:B------:R-:W2:Y:S02]  /*9f50*/  @!P0 SYNCS.PHASECHK.TRANS64 P0, [R0+URZ+0xa0], R5 ;  /* 0x0000a005000085a7 */ /* 0x000ea400080010ff */
[----:B--2---:R-:W-:Y:S05]  /*9f60*/  @!P0 BRA `(.L_x_127) ;  /* 0xfffffffc00f08947 */ /* 0x004fea000383ffff */
[----:B------:R-:W-:Y:S05]  /*9f70*/  BRA `(.L_x_128) ;  /* 0xffffffb400407947 */ /* 0x000fea000383ffff */
.L_x_50:
[----:B------:R-:W-:-:S07]  /*9f80*/  MOV R5, UR27 ;  /* 0x0000001b00057c02 */ /* 0x000fce0008000f00 */
.L_x_129:
[----:B-1----:R1:W2:Y:S02]  /*9f90*/  SYNCS.PHASECHK.TRANS64.TRYWAIT P0, [R5+URZ+0xc0], R0 ;  /* 0x0000c000050075a7 */ /* 0x0022a400080011ff */
[----:B--2---:R-:W-:Y:S05]  /*9fa0*/  @!P0 NANOSLEEP.SYNCS 0x989680 ;  /* 0x009896800000895d */ /* 0x004fea0003900000 */
[----:B------:R-:W2:Y:S02]  /*9fb0*/  @!P0 SYNCS.PHASECHK.TRANS64 P0, [R5+URZ+0xc0], R0 ;  /* 0x0000c000050085a7 */ /* 0x000ea400080010ff */
[----:B--2---:R-:W-:Y:S05]  /*9fc0*/  @!P0 BRA `(.L_x_129) ;  /* 0xfffffffc00f08947 */ /* 0x004fea000383ffff */
[----:B------:R-:W-:Y:S05]  /*9fd0*/  BRA `(.L_x_130) ;  /* 0xffffffb4005c7947 */ /* 0x000fea000383ffff */
.L_x_53:
[----:B-1----:R-:W-:Y:S07]  /*9fe0*/  MOV R0, UR21 ;  /* 0x0000001500007c02 */ /* 0x002fee0008000f00 */
.L_x_131:
[----:B-1----:R1:W2:Y:S02]  /*9ff0*/  SYNCS.PHASECHK.TRANS64.TRYWAIT P0, [R0+URZ], R5 ;  /* 0x00000005000075a7 */ /* 0x0022a400080011ff */
[----:B--2---:R-:W-:Y:S05]  /*a000*/  @!P0 NANOSLEEP.SYNCS 0x989680 ;  /* 0x009896800000895d */ /* 0x004fea0003900000 */
[----:B------:R-:W2:Y:S02]  /*a010*/  @!P0 SYNCS.PHASECHK.TRANS64 P0, [R0+URZ], R5 ;  /* 0x00000005000085a7 */ /* 0x000ea400080010ff */
[----:B--2---:R-:W-:Y:S05]  /*a020*/  @!P0 BRA `(.L_x_131) ;  /* 0xfffffffc00f08947 */ /* 0x004fea000383ffff */
[----:B------:R-:W-:Y:S05]  /*a030*/  BRA `(.L_x_52) ;  /* 0xffffffb400807947 */ /* 0x000fea000383ffff */
.L_x_56:
[----:B------:R-:W-:-:S07]  /*a040*/  MOV R0, UR4 ;  /* 0x0000000400007c02 */ /* 0x000fce0008000f00 */
.L_x_132:
[----:B-1----:R1:W3:Y:S02]  /*a050*/  SYNCS.PHASECHK.TRANS64.TRYWAIT P0, [R0+URZ], R3 ;  /* 0x00000003000075a7 */ /* 0x0022e400080011ff */
[----:B---3--:R-:W-:Y:S05]  /*a060*/  @!P0 NANOSLEEP.SYNCS 0x989680 ;  /* 0x009896800000895d */ /* 0x008fea0003900000 */
[----:B------:R-:W3:Y:S02]  /*a070*/  @!P0 SYNCS.PHASECHK.TRANS64 P0, [R0+URZ], R3 ;  /* 0x00000003000085a7 */ /* 0x000ee400080010ff */
[----:B---3--:R-:W-:Y:S05]  /*a080*/  @!P0 BRA `(.L_x_132) ;  /* 0xfffffffc00f08947 */ /* 0x008fea000383ffff */
[----:B------:R-:W-:Y:S05]  /*a090*/  BRA `(.L_x_133) ;  /* 0xffffffb800dc7947 */ /* 0x000fea000383ffff */
.L_x_57:
[----:B------:R-:W-:-:S07]  /*a0a0*/  MOV R0, UR4 ;  /* 0x0000000400007c02 */ /* 0x000fce0008000f00 */
.L_x_134:
[----:B-1----:R1:W2:Y:S02]  /*a0b0*/  SYNCS.PHASECHK.TRANS64.TRYWAIT P0, [R0+URZ], R3 ;  /* 0x00000003000075a7 */ /* 0x0022a400080011ff */
[----:B--2---:R-:W-:Y:S05]  /*a0c0*/  @!P0 NANOSLEEP.SYNCS 0x989680 ;  /* 0x009896800000895d */ /* 0x004fea0003900000 */
[----:B------:R-:W2:Y:S02]  /*a0d0*/  @!P0 SYNCS.PHASECHK.TRANS64 P0, [R0+URZ], R3 ;  /* 0x00000003000085a7 */ /* 0x000ea400080010ff */
[----:B--2---:R-:W-:Y:S05]  /*a0e0*/  @!P0 BRA `(.L_x_134) ;  /* 0xfffffffc00f08947 */ /* 0x004fea000383ffff */
[----:B------:R-:W-:Y:S05]  /*a0f0*/  BRA `(.L_x_135) ;  /* 0xffffffb800e87947 */ /* 0x000fea000383ffff */
.L_x_62:
[----:B------:R-:W-:Y:S07]  /*a100*/  MOV R0, UR24 ;  /* 0x0000001800007c02 */ /* 0x000fee0008000f00 */
.L_x_136:
[----:B--2---:R2:W4:Y:S02]  /*a110*/  SYNCS.PHASECHK.TRANS64.TRYWAIT P0, [R0+URZ+0xa0], R5 ;  /* 0x0000a005000075a7 */ /* 0x00452400080011ff */
[----:B----4-:R-:W-:Y:S05]  /*a120*/  @!P0 NANOSLEEP.SYNCS 0x989680 ;  /* 0x009896800000895d */ /* 0x010fea0003900000 */
[----:B------:R-:W4:Y:S02]  /*a130*/  @!P0 SYNCS.PHASECHK.TRANS64 P0, [R0+URZ+0xa0], R5 ;  /* 0x0000a005000085a7 */ /* 0x000f2400080010ff */
[----:B----4-:R-:W-:Y:S05]  /*a140*/  @!P0 BRA `(.L_x_136) ;  /* 0xfffffffc00f08947 */ /* 0x010fea000383ffff */
[----:B------:R-:W-:Y:S05]  /*a150*/  BRA `(.L_x_137) ;  /* 0xffffffc0001c7947 */ /* 0x000fea000383ffff */
.L_x_65:
[----:B------:R-:W-:Y:S07]  /*a160*/  MOV R0, UR24 ;  /* 0x0000001800007c02 */ /* 0x000fee0008000f00 */
.L_x_138:
[----:B--2---:R2:W4:Y:S02]  /*a170*/  SYNCS.PHASECHK.TRANS64.TRYWAIT P3, [R0+URZ+0x98], R13 ;  /* 0x0000980d000075a7 */ /* 0x00452400080611ff */
[----:B----4-:R-:W-:Y:S05]  /*a180*/  @!P3 NANOSLEEP.SYNCS 0x989680 ;  /* 0x009896800000b95d */ /* 0x010fea0003900000 */
[----:B------:R-:W4:Y:S02]  /*a190*/  @!P3 SYNCS.PHASECHK.TRANS64 P3, [R0+URZ+0x98], R13 ;  /* 0x0000980d0000b5a7 */ /* 0x000f2400080610ff */
[----:B----4-:R-:W-:Y:S05]  /*a1a0*/  @!P3 BRA `(.L_x_138) ;  /* 0xfffffffc00f0b947 */ /* 0x010fea000383ffff */
[----:B------:R-:W-:Y:S05]  /*a1b0*/  BRA `(.L_x_64) ;  /* 0xffffffc400787947 */ /* 0x000fea000383ffff */
.L_x_68:
[----:B------:R-:W-:Y:S07]  /*a1c0*/  MOV R0, UR4 ;  /* 0x0000000400007c02 */ /* 0x000fee0008000f00 */
.L_x_139:
[----:B--2---:R2:W3:Y:S02]  /*a1d0*/  SYNCS.PHASECHK.TRANS64.TRYWAIT P1, [R0+URZ+0x78], R13 ;  /* 0x0000780d000075a7 */ /* 0x0044e400080211ff */
[----:B---3--:R-:W-:Y:S05]  /*a1e0*/  @!P1 NANOSLEEP.SYNCS 0x989680 ;  /* 0x009896800000995d */ /* 0x008fea0003900000 */
[----:B------:R-:W3:Y:S02]  /*a1f0*/  @!P1 SYNCS.PHASECHK.TRANS64 P1, [R0+URZ+0x78], R13 ;  /* 0x0000780d000095a7 */ /* 0x000ee400080210ff */
[----:B---3--:R-:W-:Y:S05]  /*a200*/  @!P1 BRA `(.L_x_139) ;  /* 0xfffffffc00f09947 */ /* 0x008fea000383ffff */
[----:B------:R-:W-:Y:S05]  /*a210*/  BRA `(.L_x_140) ;  /* 0xffffffc800087947 */ /* 0x000fea000383ffff */
.L_x_69:
[----:B------:R-:W-:Y:S07]  /*a220*/  MOV R5, UR5 ;  /* 0x0000000500057c02 */ /* 0x000fee0008000f00 */
.L_x_141:
[----:B--2---:R2:W3:Y:S02]  /*a230*/  SYNCS.PHASECHK.TRANS64.TRYWAIT P0, [R5+URZ+0x78], R12 ;  /* 0x0000780c050075a7 */ /* 0x0044e400080011ff */
[----:B---3--:R-:W-:Y:S05]  /*a240*/  @!P0 NANOSLEEP.SYNCS 0x989680 ;  /* 0x009896800000895d */ /* 0x008fea0003900000 */
[----:B------:R-:W3:Y:S02]  /*a250*/  @!P0 SYNCS.PHASECHK.TRANS64 P0, [R5+URZ+0x78], R12 ;  /* 0x0000780c050085a7 */ /* 0x000ee400080010ff */
[----:B---3--:R-:W-:Y:S05]  /*a260*/  @!P0 BRA `(.L_x_141) ;  /* 0xfffffffc00f08947 */ /* 0x008fea000383ffff */
[----:B------:R-:W-:Y:S05]  /*a270*/  BRA `(.L_x_142) ;  /* 0xffffffc8006c7947 */ /* 0x000fea000383ffff */
.L_x_71:
[----:B------:R-:W-:-:S07]  /*a280*/  MOV R0, UR4 ;  /* 0x0000000400007c02 */ /* 0x000fce0008000f00 */
.L_x_143:
[----:B---3--:R3:W4:Y:S02]  /*a290*/  SYNCS.PHASECHK.TRANS64.TRYWAIT P0, [R0+URZ], R3 ;  /* 0x00000003000075a7 */ /* 0x00872400080011ff */
[----:B----4-:R-:W-:Y:S05]  /*a2a0*/  @!P0 NANOSLEEP.SYNCS 0x989680 ;  /* 0x009896800000895d */ /* 0x010fea0003900000 */
[----:B------:R-:W4:Y:S02]  /*a2b0*/  @!P0 SYNCS.PHASECHK.TRANS64 P0, [R0+URZ], R3 ;  /* 0x00000003000085a7 */ /* 0x000f2400080010ff */
[----:B----4-:R-:W-:Y:S05]  /*a2c0*/  @!P0 BRA `(.L_x_143) ;  /* 0xfffffffc00f08947 */ /* 0x010fea000383ffff */
[----:B------:R-:W-:Y:S05]  /*a2d0*/  BRA `(.L_x_144) ;  /* 0xffffffc800ec7947 */ /* 0x000fea000383ffff */
.L_x_72:
[----:B---3--:R3:W4:Y:S02]  /*a2e0*/  SYNCS.PHASECHK.TRANS64.TRYWAIT P0, [R2+URZ], R3 ;  /* 0x00000003020075a7 */ /* 0x00872400080011ff */
[----:B----4-:R-:W-:Y:S05]  /*a2f0*/  @!P0 NANOSLEEP.SYNCS 0x989680 ;  /* 0x009896800000895d */ /* 0x010fea0003900000 */
[----:B------:R-:W4:Y:S02]  /*a300*/  @!P0 SYNCS.PHASECHK.TRANS64 P0, [R2+URZ], R3 ;  /* 0x00000003020085a7 */ /* 0x000f2400080010ff */
[----:B----4-:R-:W-:Y:S05]  /*a310*/  @!P0 BRA `(.L_x_72) ;  /* 0xfffffffc00f08947 */ /* 0x010fea000383ffff */
[----:B------:R-:W-:Y:S05]  /*a320*/  BRA `(.L_x_145) ;  /* 0xffffffcc00187947 */ /* 0x000fea000383ffff */
.L_x_74:
[----:B------:R-:W-:Y:S07]  /*a330*/  MOV R0, UR48 ;  /* 0x0000003000007c02 */ /* 0x000fee0008000f00 */
.L_x_146:
[----:B-1----:R1:W2:Y:S02]  /*a340*/  SYNCS.PHASECHK.TRANS64.TRYWAIT P0, [R0+URZ+0xa0], R3 ;  /* 0x0000a003000075a7 */ /* 0x0022a400080011ff */
[----:B--2---:R-:W-:Y:S05]  /*a350*/  @!P0 NANOSLEEP.SYNCS 0x989680 ;  /* 0x009896800000895d */ /* 0x004fea0003900000 */
[----:B------:R-:W2:Y:S02]  /*a360*/  @!P0 SYNCS.PHASECHK.TRANS64 P0, [R0+URZ+0xa0], R3 ;  /* 0x0000a003000085a7 */ /* 0x000ea400080010ff */
[----:B--2---:R-:W-:Y:S05]  /*a370*/  @!P0 BRA `(.L_x_146) ;  /* 0xfffffffc00f08947 */ /* 0x004fea000383ffff */
[----:B------:R-:W-:Y:S05]  /*a380*/  BRA `(.L_x_147) ;  /* 0xffffffd000147947 */ /* 0x000fea000383ffff */
.L_x_84:
[----:B-1----:R1:W2:Y:S02]  /*a390*/  SYNCS.PHASECHK.TRANS64.TRYWAIT P1, [R0+URZ+0x60], R5 ;  /* 0x00006005000075a7 */ /* 0x0022a400080211ff */
[----:B--2---:R-:W-:Y:S05]  /*a3a0*/  @!P1 NANOSLEEP.SYNCS 0x989680 ;  /* 0x009896800000995d */ /* 0x004fea0003900000 */
[----:B------:R-:W2:Y:S02]  /*a3b0*/  @!P1 SYNCS.PHASECHK.TRANS64 P1, [R0+URZ+0x60], R5 ;  /* 0x00006005000095a7 */ /* 0x000ea400080210ff */
[----:B--2---:R-:W-:Y:S05]  /*a3c0*/  @!P1 BRA `(.L_x_84) ;  /* 0xfffffffc00f09947 */ /* 0x004fea000383ffff */
[----:B------:R-:W-:Y:S05]  /*a3d0*/  BRA `(.L_x_83) ;  /* 0xffffffdc00a87947 */ /* 0x000fea000383ffff */
.L_x_86:
[----:B-1----:R1:W4:Y:S02]  /*a3e0*/  SYNCS.PHASECHK.TRANS64.TRYWAIT P0, [R84+URZ+0xb0], R3 ;  /* 0x0000b003540075a7 */ /* 0x00232400080011ff */
[----:B----4-:R-:W-:Y:S05]  /*a3f0*/  @!P0 NANOSLEEP.SYNCS 0x989680 ;  /* 0x009896800000895d */ /* 0x010fea0003900000 */
[----:B------:R-:W4:Y:S02]  /*a400*/  @!P0 SYNCS.PHASECHK.TRANS64 P0, [R84+URZ+0xb0], R3 ;  /* 0x0000b003540085a7 */ /* 0x000f2400080010ff */
[----:B----4-:R-:W-:Y:S05]  /*a410*/  @!P0 BRA `(.L_x_86) ;  /* 0xfffffffc00f08947 */ /* 0x010fea000383ffff */
[----:B------:R-:W-:Y:S05]  /*a420*/  BRA `(.L_x_85) ;  /* 0xffffffe000247947 */ /* 0x000fea000383ffff */
.L_x_97:
[----:B-1----:R1:W2:Y:S02]  /*a430*/  SYNCS.PHASECHK.TRANS64.TRYWAIT P0, [R3+URZ+0x60], R32 ;  /* 0x00006020030075a7 */ /* 0x0022a400080011ff */
[----:B--2---:R-:W-:Y:S05]  /*a440*/  @!P0 NANOSLEEP.SYNCS 0x989680 ;  /* 0x009896800000895d */ /* 0x004fea0003900000 */
[----:B------:R-:W2:Y:S02]  /*a450*/  @!P0 SYNCS.PHASECHK.TRANS64 P0, [R3+URZ+0x60], R32 ;  /* 0x00006020030085a7 */ /* 0x000ea400080010ff */
[----:B--2---:R-:W-:Y:S05]  /*a460*/  @!P0 BRA `(.L_x_97) ;  /* 0xfffffffc00f08947 */ /* 0x004fea000383ffff */
[----:B------:R-:W-:Y:S05]  /*a470*/  BRA `(.L_x_96) ;  /* 0xffffffe8007c7947 */ /* 0x000fea000383ffff */
        .weak           $__internal_0_$__cuda_sm10x_tcgen05_guardrail_trap_col_being_dealloced_not_returned_by_alloc
        .type           $__internal_0_$__cuda_sm10x_tcgen05_guardrail_trap_col_being_dealloced_not_returned_by_alloc,@function
        .size           $__internal_0_$__cuda_sm10x_tcgen05_guardrail_trap_col_being_dealloced_not_returned_by_alloc,($__internal_1_$__cuda_sm10x_tcgen05_guardrail_trap_phase_invalid_during_alloc - $__internal_0_$__cuda_sm10x_tcgen05_guardrail_trap_col_being_dealloced_not_returned_by_alloc)
$__internal_0_$__cuda_sm10x_tcgen05_guardrail_trap_col_being_dealloced_not_returned_by_alloc:
[----:B------:R-:W-:Y:S05]  /*a480*/  BPT.TRAP 0x1 ;  /* 0x000000040000795c */ /* 0x000fea0000300000 */
[----:B------:R-:W-:-:S04]  /*a490*/  MOV R3, 0x0 ;  /* 0x0000000000037802 */ /* 0x000fc80000000f00 */
[----:B------:R-:W-:Y:S05]  /*a4a0*/  RET.REL.NODEC R2 `(_ZN7cutlass13device_kernelINS_4conv6kernel13ConvUniversalINS1_16ConvProblemShapeILNS1_8OperatorE1ELi2EEENS1_10collective14CollectiveConvINS1_47MainloopSm100TmaUmmaWarpSpecializedImplicitGemmILS5_1ELi6ELi2ELi1ELi2EN4cute5tupleIJNSA_1CILi1EEESD_SD_EEEEENSB_IJNSC_ILi64EEESG_NSB_IJSG_EEEEEENS_10tfloat32_tESJ_NSA_8TiledMMAINSA_8MMA_AtomIJNSA_17SM100_MMA_TF32_SSISJ_SJ_fLi64ELi64ELNSA_4UMMA5MajorE0ELSO_1ELNSN_7ScaleInE0ELSP_0EEEEEENSA_6LayoutISE_NSB_IJNSC_ILi0EEEST_ST_EEEEENSB_IJNSA_10UnderscoreESW_SW_EEEEENS7_6detail27Sm100ImplicitGemmTileTraitsINSA_20SM90_TMA_LOAD_IM2COLENSA_14ComposedLayoutINSA_7SwizzleILi3ELi4ELi3EEENSA_18smem_ptr_flag_bitsILi32EEENSS_INSB_IJNSC_ILi8EEENSC_ILi32EEEEEENSB_IJS18_SD_EEEEEEEvEENS10_INSA_13SM90_TMA_LOADENS12_INS13_ILi2ELi5ELi2EEES16_NSS_INSB_IJS18_NSC_ILi4EEEEEENSB_IJSD_S18_EEEEEEEvEEEENS_8epilogue10collective18CollectiveEpilogueINS1N_23Sm100TmaWarpSpecializedILi3ELi2ELi16ELb1ELb0EEEJSI_NSB_IJNSS_ISG_SD_EENSS_IS18_SD_EEEEESJ_NSB_IJNSB_IJlllEEESD_ST_EEESJ_S1W_NS1N_6fusion15FusionCallbacksIS1R_NS1X_17LinearCombinationISJ_fSJ_fLNS_15FloatRoundStyleE2EEESI_S1U_JEEENSA_5SM1004TMEM4LOAD26SM100_TMEM_LOAD_16dp128b8xES11_S1C_NSA_17SM75_U32x4_LDSM_NENSA_21SM90_TMA_STORE_IM2COLES1C_NSA_17SM90_U32x4_STSM_NENSA_39AutoVectorizingCopyWithAssumedAlignmentILi128EEEEEEvvEEEEvNT_6ParamsE) ;  /* 0xffffff5802d47950 */ /* 0x000fea0003c3ffff */
        .weak           $__internal_1_$__cuda_sm10x_tcgen05_guardrail_trap_phase_invalid_during_alloc
        .type           $__internal_1_$__cuda_sm10x_tcgen05_guardrail_trap_phase_invalid_during_alloc,@function
        .size           $__internal_1_$__cuda_sm10x_tcgen05_guardrail_trap_phase_invalid_during_alloc,($__internal_2_$__cuda_sm10x_tcgen05_guardrail_trap_unallocated_columns_being_dealloced - $__internal_1_$__cuda_sm10x_tcgen05_guardrail_trap_phase_invalid_during_alloc)
$__internal_1_$__cuda_sm10x_tcgen05_guardrail_trap_phase_invalid_during_alloc:
[----:B------:R-:W-:Y:S05]  /*a4b0*/  BPT.TRAP 0x1 ;  /* 0x000000040000795c */ /* 0x000fea0000300000 */
[----:B------:R-:W-:-:S04]  /*a4c0*/  HFMA2 R3, -RZ, RZ, 0, 0 ;  /* 0x00000000ff037431 */ /* 0x000fc800000001ff */
[----:B------:R-:W-:Y:S05]  /*a4d0*/  RET.REL.NODEC R2 `(_ZN7cutlass13device_kernelINS_4conv6kernel13ConvUniversalINS1_16ConvProblemShapeILNS1_8OperatorE1ELi2EEENS1_10collective14CollectiveConvINS1_47MainloopSm100TmaUmmaWarpSpecializedImplicitGemmILS5_1ELi6ELi2ELi1ELi2EN4cute5tupleIJNSA_1CILi1EEESD_SD_EEEEENSB_IJNSC_ILi64EEESG_NSB_IJSG_EEEEEENS_10tfloat32_tESJ_NSA_8TiledMMAINSA_8MMA_AtomIJNSA_17SM100_MMA_TF32_SSISJ_SJ_fLi64ELi64ELNSA_4UMMA5MajorE0ELSO_1ELNSN_7ScaleInE0ELSP_0EEEEEENSA_6LayoutISE_NSB_IJNSC_ILi0EEEST_ST_EEEEENSB_IJNSA_10UnderscoreESW_SW_EEEEENS7_6detail27Sm100ImplicitGemmTileTraitsINSA_20SM90_TMA_LOAD_IM2COLENSA_14ComposedLayoutINSA_7SwizzleILi3ELi4ELi3EEENSA_18smem_ptr_flag_bitsILi32EEENSS_INSB_IJNSC_ILi8EEENSC_ILi32EEEEEENSB_IJS18_SD_EEEEEEEvEENS10_INSA_13SM90_TMA_LOADENS12_INS13_ILi2ELi5ELi2EEES16_NSS_INSB_IJS18_NSC_ILi4EEEEEENSB_IJSD_S18_EEEEEEEvEEEENS_8epilogue10collective18CollectiveEpilogueINS1N_23Sm100TmaWarpSpecializedILi3ELi2ELi16ELb1ELb0EEEJSI_NSB_IJNSS_ISG_SD_EENSS_IS18_SD_EEEEESJ_NSB_IJNSB_IJlllEEESD_ST_EEESJ_S1W_NS1N_6fusion15FusionCallbacksIS1R_NS1X_17LinearCombinationISJ_fSJ_fLNS_15FloatRoundStyleE2EEESI_S1U_JEEENSA_5SM1004TMEM4LOAD26SM100_TMEM_LOAD_16dp128b8xES11_S1C_NSA_17SM75_U32x4_LDSM_NENSA_21SM90_TMA_STORE_IM2COLES1C_NSA_17SM90_U32x4_STSM_NENSA_39AutoVectorizingCopyWithAssumedAlignmentILi128EEEEEEvvEEEEvNT_6ParamsE) ;  /* 0xffffff5802c87950 */ /* 0x000fea0003c3ffff */
        .weak           $__internal_2_$__cuda_sm10x_tcgen05_guardrail_trap_unallocated_columns_being_dealloced
        .type           $__internal_2_$__cuda_sm10x_tcgen05_guardrail_trap_unallocated_columns_being_dealloced,@function
        .size           $__internal_2_$__cuda_sm10x_tcgen05_guardrail_trap_unallocated_columns_being_dealloced,(.L_x_149 - $__internal_2_$__cuda_sm10x_tcgen05_guardrail_trap_unallocated_columns_being_dealloced)
$__internal_2_$__cuda_sm10x_tcgen05_guardrail_trap_unallocated_columns_being_dealloced:
[----:B------:R-:W-:Y:S05]  /*a4e0*/  BPT.TRAP 0x1 ;  /* 0x000000040000795c */ /* 0x000fea0000300000 */
[----:B------:R-:W-:-:S04]  /*a4f0*/  MOV R3, 0x0 ;  /* 0x0000000000037802 */ /* 0x000fc80000000f00 */
[----:B------:R-:W-:Y:S05]  /*a500*/  RET.REL.NODEC R2 `(_ZN7cutlass13device_kernelINS_4conv6kernel13ConvUniversalINS1_16ConvProblemShapeILNS1_8OperatorE1ELi2EEENS1_10collective14CollectiveConvINS1_47MainloopSm100TmaUmmaWarpSpecializedImplicitGemmILS5_1ELi6ELi2ELi1ELi2EN4cute5tupleIJNSA_1CILi1EEESD_SD_EEEEENSB_IJNSC_ILi64EEESG_NSB_IJSG_EEEEEENS_10tfloat32_tESJ_NSA_8TiledMMAINSA_8MMA_AtomIJNSA_17SM100_MMA_TF32_SSISJ_SJ_fLi64ELi64ELNSA_4UMMA5MajorE0ELSO_1ELNSN_7ScaleInE0ELSP_0EEEEEENSA_6LayoutISE_NSB_IJNSC_ILi0EEEST_ST_EEEEENSB_IJNSA_10UnderscoreESW_SW_EEEEENS7_6detail27Sm100ImplicitGemmTileTraitsINSA_20SM90_TMA_LOAD_IM2COLENSA_14ComposedLayoutINSA_7SwizzleILi3ELi4ELi3EEENSA_18smem_ptr_flag_bitsILi32EEENSS_INSB_IJNSC_ILi8EEENSC_ILi32EEEEEENSB_IJS18_SD_EEEEEEEvEENS10_INSA_13SM90_TMA_LOADENS12_INS13_ILi2ELi5ELi2EEES16_NSS_INSB_IJS18_NSC_ILi4EEEEEENSB_IJSD_S18_EEEEEEEvEEEENS_8epilogue10collective18CollectiveEpilogueINS1N_23Sm100TmaWarpSpecializedILi3ELi2ELi16ELb1ELb0EEEJSI_NSB_IJNSS_ISG_SD_EENSS_IS18_SD_EEEEESJ_NSB_IJNSB_IJlllEEESD_ST_EEESJ_S1W_NS1N_6fusion15FusionCallbacksIS1R_NS1X_17LinearCombinationISJ_fSJ_fLNS_15FloatRoundStyleE2EEESI_S1U_JEEENSA_5SM1004TMEM4LOAD26SM100_TMEM_LOAD_16dp128b8xES11_S1C_NSA_17SM75_U32x4_LDSM_NENSA_21SM90_TMA_STORE_IM2COLES1C_NSA_17SM90_U32x4_STSM_NENSA_39AutoVectorizingCopyWithAssumedAlignmentILi128EEEEEEvvEEEEvNT_6ParamsE) ;  /* 0xffffff5802bc7950 */ /* 0x000fea0003c3ffff */
.L_x_148:
[----:B------:R-:W-:-:S00]  /*a510*/  BRA `(.L_x_148) ;  /* 0xfffffffc00fc7947 */ /* 0x000fc0000383ffff */
[----:B------:R-:W-:-:S00]  /*a520*/  NOP ;  /* 0x0000000000007918 */ /* 0x000fc00000000000 */
        /* <DEDUP_REMOVED lines=13> */
.L_x_149:


//--------------------- .nv.global.init           --------------------------
	.section	.nv.global.init,"aw",@progbits
.nv.global.init:
	.type		$str$29,@object
	.size		$str$29,($str$30 - $str$29)
$str$29:
        /*0000*/ 	.byte	0x28, 0x61, 0x64, 0x64, 0x72, 0x65, 0x73, 0x73, 0x20, 0x26, 0x20, 0x6d, 0x61, 0x73, 0x6b, 0x29
        /*0010*/ 	.byte	0x20, 0x3d, 0x3d, 0x20, 0x30, 0x00
	.type		$str$30,@object
	.size		$str$30,($str$28 - $str$30)
$str$30:
        /*0016*/ 	.byte	0x2f, 0x74, 0x6d, 0x70, 0x2f, 0x63, 0x75, 0x74, 0x6c, 0x61, 0x73, 0x73, 0x5f, 0x73, 0x77, 0x65
        /*0026*/ 	.byte	0x65, 0x70, 0x5f, 0x73, 0x72, 0x63, 0x2f, 0x69, 0x6e, 0x63, 0x6c, 0x75, 0x64, 0x65, 0x2f, 0x63
        /*0036*/ 	.byte	0x75, 0x74, 0x65, 0x2f, 0x70, 0x6f, 0x69, 0x6e, 0x74, 0x65, 0x72, 0x5f, 0x66, 0x6c, 0x61, 0x67
        /*0046*/ 	.byte	0x67, 0x65, 0x64, 0x2e, 0x68, 0x70, 0x70, 0x00
	.type		$str$28,@object
	.size		$str$28,($str$27 - $str$28)
$str$28:
        /*004e*/ 	.byte	0x2f, 0x74, 0x6d, 0x70, 0x2f, 0x63, 0x75, 0x74, 0x6c, 0x61, 0x73, 0x73, 0x5f, 0x73, 0x77, 0x65
        /*005e*/ 	.byte	0x65, 0x70, 0x5f, 0x73, 0x72, 0x63, 0x2f, 0x69, 0x6e, 0x63, 0x6c, 0x75, 0x64, 0x65, 0x2f, 0x63
        /*006e*/ 	.byte	0x75, 0x74, 0x65, 0x2f, 0x61, 0x74, 0x6f, 0x6d, 0x2f, 0x63, 0x6f, 0x70, 0x79, 0x5f, 0x74, 0x72
        /*007e*/ 	.byte	0x61, 0x69, 0x74, 0x73, 0x5f, 0x73, 0x6d, 0x31, 0x30, 0x30, 0x2e, 0x68, 0x70, 0x70, 0x00
	.type		$str$27,@object
	.size		$str$27,(__unnamed_1 - $str$27)
$str$27:
        /*008d*/ 	.byte	0x28, 0x28, 0x75, 0x69, 0x6e, 0x74, 0x33, 0x32, 0x5f, 0x74, 0x28, 0x74, 0x68, 0x72, 0x65, 0x61
        /*009d*/ 	.byte	0x64, 0x49, 0x64, 0x78, 0x2e, 0x78, 0x29, 0x20, 0x2f, 0x20, 0x33, 0x32, 0x29, 0x20, 0x25, 0x20
        /*00ad*/ 	.byte	0x34, 0x29, 0x20, 0x3d, 0x3d, 0x20, 0x28, 0x28, 0x28, 0x74, 0x6d, 0x65, 0x6d, 0x5f, 0x61, 0x64
        /*00bd*/ 	.byte	0x64, 0x72, 0x20, 0x3e, 0x3e, 0x20, 0x31, 0x36, 0x29, 0x20, 0x2f, 0x20, 0x33, 0x32, 0x29, 0x20
        /*00cd*/ 	.byte	0x25, 0x20, 0x34, 0x29, 0x00
	.type		__unnamed_1,@object
	.size		__unnamed_1,(__unnamed_2 - __unnamed_1)
__unnamed_1:
        /*00d2*/ 	.byte	0x61, 0x75, 0x74, 0x6f, 0x20, 0x63, 0x75, 0x74, 0x65, 0x3a, 0x3a, 0x61, 0x73, 0x5f, 0x70, 0x6f
        /* <DEDUP_REMOVED lines=24> */
        /*0262*/ 	.byte	0x30, 0x34, 0x38, 0x3e, 0x3e, 0x3e, 0x3e, 0x5d, 0x00
	.type		__unnamed_2,@object
	.size		__unnamed_2,(.L_2 - __unnamed_2)
__unnamed_2:
        /* <DEDUP_REMOVED lines=45> */
        /*053b*/ 	.byte	0x3e, 0x3e, 0x3e, 0x5d, 0x00
.L_2:


//--------------------- .nv.shared._ZN7cutlass13device_kernelINS_4conv6kernel13ConvUniversalINS1_16ConvProblemShapeILNS1_8OperatorE1ELi2EEENS1_10collective14CollectiveConvINS1_47MainloopSm100TmaUmmaWarpSpecializedImplicitGemmILS5_1ELi6ELi2ELi1ELi2EN4cute5tupleIJNSA_1CILi1EEESD_SD_EEEEENSB_IJNSC_ILi64EEESG_NSB_IJSG_EEEEEENS_10tfloat32_tESJ_NSA_8TiledMMAINSA_8MMA_AtomIJNSA_17SM100_MMA_TF32_SSISJ_SJ_fLi64ELi64ELNSA_4UMMA5MajorE0ELSO_1ELNSN_7ScaleInE0ELSP_0EEEEEENSA_6LayoutISE_NSB_IJNSC_ILi0EEEST_ST_EEEEENSB_IJNSA_10UnderscoreESW_SW_EEEEENS7_6detail27Sm100ImplicitGemmTileTraitsINSA_20SM90_TMA_LOAD_IM2COLENSA_14ComposedLayoutINSA_7SwizzleILi3ELi4ELi3EEENSA_18smem_ptr_flag_bitsILi32EEENSS_INSB_IJNSC_ILi8EEENSC_ILi32EEEEEENSB_IJS18_SD_EEEEEEEvEENS10_INSA_13SM90_TMA_LOADENS12_INS13_ILi2ELi5ELi2EEES16_NSS_INSB_IJS18_NSC_ILi4EEEEEENSB_IJSD_S18_EEEEEEEvEEEENS_8epilogue10collective18CollectiveEpilogueINS1N_23Sm100TmaWarpSpecializedILi3ELi2ELi16ELb1ELb0EEEJSI_NSB_IJNSS_ISG_SD_EENSS_IS18_SD_EEEEESJ_NSB_IJNSB_IJlllEEESD_ST_EEESJ_S1W_NS1N_6fusion15FusionCallbacksIS1R_NS1X_17LinearCombinationISJ_fSJ_fLNS_15FloatRoundStyleE2EEESI_S1U_JEEENSA_5SM1004TMEM4LOAD26SM100_TMEM_LOAD_16dp128b8xES11_S1C_NSA_17SM75_U32x4_LDSM_NENSA_21SM90_TMA_STORE_IM2COLES1C_NSA_17SM90_U32x4_STSM_NENSA_39AutoVectorizingCopyWithAssumedAlignmentILi128EEEEEEvvEEEEvNT_6ParamsE --------------------------
	.section	.nv.shared._ZN7cutlass13device_kernelINS_4conv6kernel13ConvUniversalINS1_16ConvProblemShapeILNS1_8OperatorE1ELi2EEENS1_10collective14CollectiveConvINS1_47MainloopSm100TmaUmmaWarpSpecializedImplicitGemmILS5_1ELi6ELi2ELi1ELi2EN4cute5tupleIJNSA_1CILi1EEESD_SD_EEEEENSB_IJNSC_ILi64EEESG_NSB_IJSG_EEEEEENS_10tfloat32_tESJ_NSA_8TiledMMAINSA_8MMA_AtomIJNSA_17SM100_MMA_TF32_SSISJ_SJ_fLi64ELi64ELNSA_4UMMA5MajorE0ELSO_1ELNSN_7ScaleInE0ELSP_0EEEEEENSA_6LayoutISE_NSB_IJNSC_ILi0EEEST_ST_EEEEENSB_IJNSA_10UnderscoreESW_SW_EEEEENS7_6detail27Sm100ImplicitGemmTileTraitsINSA_20SM90_TMA_LOAD_IM2COLENSA_14ComposedLayoutINSA_7SwizzleILi3ELi4ELi3EEENSA_18smem_ptr_flag_bitsILi32EEENSS_INSB_IJNSC_ILi8EEENSC_ILi32EEEEEENSB_IJS18_SD_EEEEEEEvEENS10_INSA_13SM90_TMA_LOADENS12_INS13_ILi2ELi5ELi2EEES16_NSS_INSB_IJS18_NSC_ILi4EEEEEENSB_IJSD_S18_EEEEEEEvEEEENS_8epilogue10collective18CollectiveEpilogueINS1N_23Sm100TmaWarpSpecializedILi3ELi2ELi16ELb1ELb0EEEJSI_NSB_IJNSS_ISG_SD_EENSS_IS18_SD_EEEEESJ_NSB_IJNSB_IJlllEEESD_ST_EEESJ_S1W_NS1N_6fusion15FusionCallbacksIS1R_NS1X_17LinearCombinationISJ_fSJ_fLNS_15FloatRoundStyleE2EEESI_S1U_JEEENSA_5SM1004TMEM4LOAD26SM100_TMEM_LOAD_16dp128b8xES11_S1C_NSA_17SM75_U32x4_LDSM_NENSA_21SM90_TMA_STORE_IM2COLES1C_NSA_17SM90_U32x4_STSM_NENSA_39AutoVectorizingCopyWithAssumedAlignmentILi128EEEEEEvvEEEEvNT_6ParamsE,"aw",@nobits
	.sectionflags	@""
	.align	16
	.zero		1024


//--------------------- .nv.shared.reserved.0     --------------------------
	.section	.nv.shared.reserved.0,"aw",@nobits
	.weak		__nv_reservedSMEM_offset_0_alias
	.size		__nv_reservedSMEM_offset_0_alias, 0, 64
	.other		__nv_reservedSMEM_offset_0_alias,@"STO_CUDA_RESERVED_SHARED STV_DEFAULT"
__nv_reservedSMEM_offset_0_alias:
	.zero		0
.nv.shared.reserved.0:
	.zero		64
	.weak		__nv_reservedSMEM_tcgen05_partition
	.type		__nv_reservedSMEM_tcgen05_partition,@object
	.size		__nv_reservedSMEM_tcgen05_partition,(.L_0 - __nv_reservedSMEM_tcgen05_partition)
__nv_reservedSMEM_tcgen05_partition:
	.zero		32
.L_0:


//--------------------- .nv.global                --------------------------
	.section	.nv.global,"aw",@nobits
.nv.global:
	.type		_ZN39_INTERNAL_298f250b_4_k_cu_be0f64c5_31814cute1_E,@object
	.size		_ZN39_INTERNAL_298f250b_4_k_cu_be0f64c5_31814cute1_E,(_ZN39_INTERNAL_298f250b_4_k_cu_be0f64c5_31814cuda3std3__45__cpo6cbeginE - _ZN39_INTERNAL_298f250b_4_k_cu_be0f64c5_31814cute1_E)
_ZN39_INTERNAL_298f250b_4_k_cu_be0f64c5_31814cute1_E:
	.zero		1
	.type		_ZN39_INTERNAL_298f250b_4_k_cu_be0f64c5_31814cuda3std3__45__cpo6cbeginE,@object
	.size		_ZN39_INTERNAL_298f250b_4_k_cu_be0f64c5_31814cuda3std3__45__cpo6cbeginE,(_ZN39_INTERNAL_298f250b_4_k_cu_be0f64c5_31814cuda3std3__48in_placeE - _ZN39_INTERNAL_298f250b_4_k_cu_be0f64c5_31814cuda3std3__45__cpo6cbeginE)
_ZN39_INTERNAL_298f250b_4_k_cu_be0f64c5_31814cuda3std3__45__cpo6cbeginE:
	.zero		1
	.type		_ZN39_INTERNAL_298f250b_4_k_cu_be0f64c5_31814cuda3std3__48in_placeE,@object
	.size		_ZN39_INTERNAL_298f250b_4_k_cu_be0f64c5_31814cuda3std3__48in_placeE,(_ZN39_INTERNAL_298f250b_4_k_cu_be0f64c5_31814cuda3std6ranges3__45__cpo9iter_moveE - _ZN39_INTERNAL_298f250b_4_k_cu_be0f64c5_31814cuda3std3__48in_placeE)
_ZN39_INTERNAL_298f250b_4_k_cu_be0f64c5_31814cuda3std3__48in_placeE:
	.zero		1
	.type		_ZN39_INTERNAL_298f250b_4_k_cu_be0f64c5_31814cuda3std6ranges3__45__cpo9iter_moveE,@object
	.size		_ZN39_INTERNAL_298f250b_4_k_cu_be0f64c5_31814cuda3std6ranges3__45__cpo9iter_moveE,(_ZN39_INTERNAL_298f250b_4_k_cu_be0f64c5_31814cuda3std3__45__cpo5beginE - _ZN39_INTERNAL_298f250b_4_k_cu_be0f64c5_31814cuda3std6ranges3__45__cpo9iter_moveE)
_ZN39_INTERNAL_298f250b_4_k_cu_be0f64c5_31814cuda3std6ranges3__45__cpo9iter_moveE:
	.zero		1
	.type		_ZN39_INTERNAL_298f250b_4_k_cu_be0f64c5_31814cuda3std3__45__cpo5beginE,@object
	.size		_ZN39_INTERNAL_298f250b_4_k_cu_be0f64c5_31814cuda3std3__45__cpo5beginE,(_ZN39_INTERNAL_298f250b_4_k_cu_be0f64c5_31814cuda3std3__441_GLOBAL__N__298f250b_4_k_cu_be0f64c5_31816ignoreE - _ZN39_INTERNAL_298f250b_4_k_cu_be0f64c5_31814cuda3std3__45__cpo5beginE)
_ZN39_INTERNAL_298f250b_4_k_cu_be0f64c5_31814cuda3std3__45__cpo5beginE:
	.zero		1
	.type		_ZN39_INTERNAL_298f250b_4_k_cu_be0f64c5_31814cuda3std3__441_GLOBAL__N__298f250b_4_k_cu_be0f64c5_31816ignoreE,@object
	.size		_ZN39_INTERNAL_298f250b_4_k_cu_be0f64c5_31814cuda3std3__441_GLOBAL__N__298f250b_4_k_cu_be0f64c5_31816ignoreE,(_ZN39_INTERNAL_298f250b_4_k_cu_be0f64c5_31814cute7productE - _ZN39_INTERNAL_298f250b_4_k_cu_be0f64c5_31814cuda3std3__441_GLOBAL__N__298f250b_4_k_cu_be0f64c5_31816ignoreE)
_ZN39_INTERNAL_298f250b_4_k_cu_be0f64c5_31814cuda3std3__441_GLOBAL__N__298f250b_4_k_cu_be0f64c5_31816ignoreE:
	.zero		1
	.type		_ZN39_INTERNAL_298f250b_4_k_cu_be0f64c5_31814cute7productE,@object
	.size		_ZN39_INTERNAL_298f250b_4_k_cu_be0f64c5_31814cute7productE,(_ZN39_INTERNAL_298f250b_4_k_cu_be0f64c5_31814cuda3std3__45__cpo3endE - _ZN39_INTERNAL_298f250b_4_k_cu_be0f64c5_31814cute7productE)
_ZN39_INTERNAL_298f250b_4_k_cu_be0f64c5_31814cute7productE:
	.zero		1
	.type		_ZN39_INTERNAL_298f250b_4_k_cu_be0f64c5_31814cuda3std3__45__cpo3endE,@object
	.size		_ZN39_INTERNAL_298f250b_4_k_cu_be0f64c5_31814cuda3std3__45__cpo3endE,(_ZN39_INTERNAL_298f250b_4_k_cu_be0f64c5_31814cuda3std3__419piecewise_constructE - _ZN39_INTERNAL_298f250b_4_k_cu_be0f64c5_31814cuda3std3__45__cpo3endE)
_ZN39_INTERNAL_298f250b_4_k_cu_be0f64c5_31814cuda3std3__45__cpo3endE:
	.zero		1
	.type		_ZN39_INTERNAL_298f250b_4_k_cu_be0f64c5_31814cuda3std3__419piecewise_constructE,@object
	.size		_ZN39_INTERNAL_298f250b_4_k_cu_be0f64c5_31814cuda3std3__419piecewise_constructE,(_ZN39_INTERNAL_298f250b_4_k_cu_be0f64c5_31814cuda3std3__45__cpo4cendE - _ZN39_INTERNAL_298f250b_4_k_cu_be0f64c5_31814cuda3std3__419piecewise_constructE)
_ZN39_INTERNAL_298f250b_4_k_cu_be0f64c5_31814cuda3std3__419piecewise_constructE:
	.zero		1
	.type		_ZN39_INTERNAL_298f250b_4_k_cu_be0f64c5_31814cuda3std3__45__cpo4cendE,@object
	.size		_ZN39_INTERNAL_298f250b_4_k_cu_be0f64c5_31814cuda3std3__45__cpo4cendE,(_ZN39_INTERNAL_298f250b_4_k_cu_be0f64c5_31814cuda3std6ranges3__45__cpo4swapE - _ZN39_INTERNAL_298f250b_4_k_cu_be0f64c5_31814cuda3std3__45__cpo4cendE)
_ZN39_INTERNAL_298f250b_4_k_cu_be0f64c5_31814cuda3std3__45__cpo4cendE:
	.zero		1
	.type		_ZN39_INTERNAL_298f250b_4_k_cu_be0f64c5_31814cuda3std6ranges3__45__cpo4swapE,@object
	.size		_ZN39_INTERNAL_298f250b_4_k_cu_be0f64c5_31814cuda3std6ranges3__45__cpo4swapE,(.L_10 - _ZN39_INTERNAL_298f250b_4_k_cu_be0f64c5_31814cuda3std6ranges3__45__cpo4swapE)
_ZN39_INTERNAL_298f250b_4_k_cu_be0f64c5_31814cuda3std6ranges3__45__cpo4swapE:
	.zero		1
.L_10:


//--------------------- .nv.constant0._ZN7cutlass13device_kernelINS_4conv6kernel13ConvUniversalINS1_16ConvProblemShapeILNS1_8OperatorE1ELi2EEENS1_10collective14CollectiveConvINS1_47MainloopSm100TmaUmmaWarpSpecializedImplicitGemmILS5_1ELi6ELi2ELi1ELi2EN4cute5tupleIJNSA_1CILi1EEESD_SD_EEEEENSB_IJNSC_ILi64EEESG_NSB_IJSG_EEEEEENS_10tfloat32_tESJ_NSA_8TiledMMAINSA_8MMA_AtomIJNSA_17SM100_MMA_TF32_SSISJ_SJ_fLi64ELi64ELNSA_4UMMA5MajorE0ELSO_1ELNSN_7ScaleInE0ELSP_0EEEEEENSA_6LayoutISE_NSB_IJNSC_ILi0EEEST_ST_EEEEENSB_IJNSA_10UnderscoreESW_SW_EEEEENS7_6detail27Sm100ImplicitGemmTileTraitsINSA_20SM90_TMA_LOAD_IM2COLENSA_14ComposedLayoutINSA_7SwizzleILi3ELi4ELi3EEENSA_18smem_ptr_flag_bitsILi32EEENSS_INSB_IJNSC_ILi8EEENSC_ILi32EEEEEENSB_IJS18_SD_EEEEEEEvEENS10_INSA_13SM90_TMA_LOADENS12_INS13_ILi2ELi5ELi2EEES16_NSS_INSB_IJS18_NSC_ILi4EEEEEENSB_IJSD_S18_EEEEEEEvEEEENS_8epilogue10collective18CollectiveEpilogueINS1N_23Sm100TmaWarpSpecializedILi3ELi2ELi16ELb1ELb0EEEJSI_NSB_IJNSS_ISG_SD_EENSS_IS18_SD_EEEEESJ_NSB_IJNSB_IJlllEEESD_ST_EEESJ_S1W_NS1N_6fusion15FusionCallbacksIS1R_NS1X_17LinearCombinationISJ_fSJ_fLNS_15FloatRoundStyleE2EEESI_S1U_JEEENSA_5SM1004TMEM4LOAD26SM100_TMEM_LOAD_16dp128b8xES11_S1C_NSA_17SM75_U32x4_LDSM_NENSA_21SM90_TMA_STORE_IM2COLES1C_NSA_17SM90_U32x4_STSM_NENSA_39AutoVectorizingCopyWithAssumedAlignmentILi128EEEEEEvvEEEEvNT_6ParamsE --------------------------
	.section	.nv.constant0._ZN7cutlass13device_kernelINS_4conv6kernel13ConvUniversalINS1_16ConvProblemShapeILNS1_8OperatorE1ELi2EEENS1_10collective14CollectiveConvINS1_47MainloopSm100TmaUmmaWarpSpecializedImplicitGemmILS5_1ELi6ELi2ELi1ELi2EN4cute5tupleIJNSA_1CILi1EEESD_SD_EEEEENSB_IJNSC_ILi64EEESG_NSB_IJSG_EEEEEENS_10tfloat32_tESJ_NSA_8TiledMMAINSA_8MMA_AtomIJNSA_17SM100_MMA_TF32_SSISJ_SJ_fLi64ELi64ELNSA_4UMMA5MajorE0ELSO_1ELNSN_7ScaleInE0ELSP_0EEEEEENSA_6LayoutISE_NSB_IJNSC_ILi0EEEST_ST_EEEEENSB_IJNSA_10UnderscoreESW_SW_EEEEENS7_6detail27Sm100ImplicitGemmTileTraitsINSA_20SM90_TMA_LOAD_IM2COLENSA_14ComposedLayoutINSA_7SwizzleILi3ELi4ELi3EEENSA_18smem_ptr_flag_bitsILi32EEENSS_INSB_IJNSC_ILi8EEENSC_ILi32EEEEEENSB_IJS18_SD_EEEEEEEvEENS10_INSA_13SM90_TMA_LOADENS12_INS13_ILi2ELi5ELi2EEES16_NSS_INSB_IJS18_NSC_ILi4EEEEEENSB_IJSD_S18_EEEEEEEvEEEENS_8epilogue10collective18CollectiveEpilogueINS1N_23Sm100TmaWarpSpecializedILi3ELi2ELi16ELb1ELb0EEEJSI_NSB_IJNSS_ISG_SD_EENSS_IS18_SD_EEEEESJ_NSB_IJNSB_IJlllEEESD_ST_EEESJ_S1W_NS1N_6fusion15FusionCallbacksIS1R_NS1X_17LinearCombinationISJ_fSJ_fLNS_15FloatRoundStyleE2EEESI_S1U_JEEENSA_5SM1004TMEM4LOAD26SM100_TMEM_LOAD_16dp128b8xES11_S1C_NSA_17SM75_U32x4_LDSM_NENSA_21SM90_TMA_STORE_IM2COLES1C_NSA_17SM90_U32x4_STSM_NENSA_39AutoVectorizingCopyWithAssumedAlignmentILi128EEEEEEvvEEEEvNT_6ParamsE,"a",@progbits
	.sectionflags	@""
	.align	4
.nv.constant0._ZN7cutlass13device_kernelINS_4conv6kernel13ConvUniversalINS1_16ConvProblemShapeILNS1_8OperatorE1ELi2EEENS1_10collective14CollectiveConvINS1_47MainloopSm100TmaUmmaWarpSpecializedImplicitGemmILS5_1ELi6ELi2ELi1ELi2EN4cute5tupleIJNSA_1CILi1EEESD_SD_EEEEENSB_IJNSC_ILi64EEESG_NSB_IJSG_EEEEEENS_10tfloat32_tESJ_NSA_8TiledMMAINSA_8MMA_AtomIJNSA_17SM100_MMA_TF32_SSISJ_SJ_fLi64ELi64ELNSA_4UMMA5MajorE0ELSO_1ELNSN_7ScaleInE0ELSP_0EEEEEENSA_6LayoutISE_NSB_IJNSC_ILi0EEEST_ST_EEEEENSB_IJNSA_10UnderscoreESW_SW_EEEEENS7_6detail27Sm100ImplicitGemmTileTraitsINSA_20SM90_TMA_LOAD_IM2COLENSA_14ComposedLayoutINSA_7SwizzleILi3ELi4ELi3EEENSA_18smem_ptr_flag_bitsILi32EEENSS_INSB_IJNSC_ILi8EEENSC_ILi32EEEEEENSB_IJS18_SD_EEEEEEEvEENS10_INSA_13SM90_TMA_LOADENS12_INS13_ILi2ELi5ELi2EEES16_NSS_INSB_IJS18_NSC_ILi4EEEEEENSB_IJSD_S18_EEEEEEEvEEEENS_8epilogue10collective18CollectiveEpilogueINS1N_23Sm100TmaWarpSpecializedILi3ELi2ELi16ELb1ELb0EEEJSI_NSB_IJNSS_ISG_SD_EENSS_IS18_SD_EEEEESJ_NSB_IJNSB_IJlllEEESD_ST_EEESJ_S1W_NS1N_6fusion15FusionCallbacksIS1R_NS1X_17LinearCombinationISJ_fSJ_fLNS_15FloatRoundStyleE2EEESI_S1U_JEEENSA_5SM1004TMEM4LOAD26SM100_TMEM_LOAD_16dp128b8xES11_S1C_NSA_17SM75_U32x4_LDSM_NENSA_21SM90_TMA_STORE_IM2COLES1C_NSA_17SM90_U32x4_STSM_NENSA_39AutoVectorizingCopyWithAssumedAlignmentILi128EEEEEEvvEEEEvNT_6ParamsE:
	.zero		2944


//--------------------- SYMBOLS --------------------------

	.type		.nv.reservedSmem.offset0,@object
	.size		.nv.reservedSmem.offset0,0x4
	.type		.nv.reservedSmem.cap,@object
	.size		.nv.reservedSmem.cap,0x4
	.type		__assertfail,@function
